	.target	sm_100a

	.elftype	@"ET_EXEC"


//--------------------- .note.nv.tkinfo           --------------------------
	.section	.note.nv.tkinfo,"",@"SHT_NOTE"
	.sectionflags	@"SHF_NOTE_NV_TKINFO"
	.tkinfo
        /*0018*/ 	.word	0x00000002
        /*0030*/ 	.string	""
        /*0030*/ 	.string	"ptxas"
        /*0030*/ 	.string	"Cuda compilation tools, release 13.0, V13.0.88"
        /*0030*/ 	.string	"Build cuda_13.0.r13.0/compiler.36424714_0"
        /*0030*/ 	.string	"-arch sm_100a -m 64 "



//--------------------- .note.nv.cuinfo           --------------------------
	.section	.note.nv.cuinfo,"",@"SHT_NOTE"
	.sectionflags	@"SHF_NOTE_NV_CUINFO"
        /*0018*/ 	.short	0x0002
        /*001a*/ 	.short	0x0064
        /*001c*/ 	.short	0x0082
	.zero		2


//--------------------- .nv.info                  --------------------------
	.section	.nv.info,"",@"SHT_CUDA_INFO"
	.align	4


	//----- nvinfo : EIATTR_REGCOUNT
	.align		4
        /*0000*/ 	.byte	0x04, 0x2f
        /*0002*/ 	.short	(.L_19 - .L_18)
	.align		4
.L_18:
        /*0004*/ 	.word	index@(_ZN7cutlass13device_kernelINS_4gemm6kernel13GemmUniversalIN4cute5tupleIJiiiiEEENS1_10collective13CollectiveMmaINS1_35MainloopSm100TmaUmmaWarpSpecializedILi26ELi2ELi4ENS5_IJNS4_1CILi1EEENSA_ILi4EEESB_EEEEENS5_IJNSA_ILi64EEESF_NSA_ILi32EEEEEENS_6half_tENS5_IJlSB_lEEESI_SJ_NS4_8TiledMMAINS4_8MMA_AtomIJNS4_20SM100_MMA_F16BF16_SSISI_SI_fLi64ELi64ELNS4_4UMMA5MajorE0ELSO_0ELNSN_7ScaleInE0ELSP_0EEEEEENS4_6LayoutINS5_IJSB_SB_SB_EEENS5_IJNSA_ILi0EEESU_SU_EEEEENS5_IJNS4_10UnderscoreESX_SX_EEEEENS4_23SM90_TMA_LOAD_MULTICASTENS4_14ComposedLayoutINS4_7SwizzleILi2ELi4ELi3EEENS4_18smem_ptr_flag_bitsILi16EEENSS_INS5_IJNSA_ILi8EEESG_EEENS5_IJSG_SB_EEEEEEEvNS4_8identityENS4_13SM90_TMA_LOADES1A_vS1B_EENS_8epilogue10collective18CollectiveEpilogueINS1E_23Sm100TmaWarpSpecializedILi3ELi2ELi16ELb1ELb0EEEJSH_NS5_IJNSS_ISF_SB_EENSS_ISG_SB_EEEEESI_SJ_SI_SJ_NS1E_6fusion15FusionCallbacksIS1I_NS1M_17LinearCombinationISI_fSI_fLNS_15FloatRoundStyleE2EEESH_S1L_JEEENS4_5SM1004TMEM4LOAD26SM100_TMEM_LOAD_16dp256b4xES1C_S1A_NS4_17SM75_U32x4_LDSM_NENS4_14SM90_TMA_STOREES1A_NS4_17SM90_U32x4_STSM_NENS4_39AutoVectorizingCopyWithAssumedAlignmentILi128EEEEEEvvEEEEvNT_6ParamsE)
        /*0008*/ 	.word	0x00000045


	//----- nvinfo : EIATTR_FRAME_SIZE
	.align		4
.L_19:
        /*000c*/ 	.byte	0x04, 0x11
        /*000e*/ 	.short	(.L_21 - .L_20)
	.align		4
.L_20:
        /*0010*/ 	.word	index@($__internal_2_$__cuda_sm10x_tcgen05_guardrail_trap_unallocated_columns_being_dealloced)
        /*0014*/ 	.word	0x00000000


	//----- nvinfo : EIATTR_FRAME_SIZE
	.align		4
.L_21:
        /*0018*/ 	.byte	0x04, 0x11
        /*001a*/ 	.short	(.L_23 - .L_22)
	.align		4
.L_22:
        /*001c*/ 	.word	index@($__internal_1_$__cuda_sm10x_tcgen05_guardrail_trap_phase_invalid_during_alloc)
        /*0020*/ 	.word	0x00000000


	//----- nvinfo : EIATTR_FRAME_SIZE
	.align		4
.L_23:
        /*0024*/ 	.byte	0x04, 0x11
        /*0026*/ 	.short	(.L_25 - .L_24)
	.align		4
.L_24:
        /*0028*/ 	.word	index@($__internal_0_$__cuda_sm10x_tcgen05_guardrail_trap_col_being_dealloced_not_returned_by_alloc)
        /*002c*/ 	.word	0x00000000


	//----- nvinfo : EIATTR_FRAME_SIZE
	.align		4
.L_25:
        /*0030*/ 	.byte	0x04, 0x11
        /*0032*/ 	.short	(.L_27 - .L_26)
	.align		4
.L_26:
        /*0034*/ 	.word	index@(_ZN7cutlass13device_kernelINS_4gemm6kernel13GemmUniversalIN4cute5tupleIJiiiiEEENS1_10collective13CollectiveMmaINS1_35MainloopSm100TmaUmmaWarpSpecializedILi26ELi2ELi4ENS5_IJNS4_1CILi1EEENSA_ILi4EEESB_EEEEENS5_IJNSA_ILi64EEESF_NSA_ILi32EEEEEENS_6half_tENS5_IJlSB_lEEESI_SJ_NS4_8TiledMMAINS4_8MMA_AtomIJNS4_20SM100_MMA_F16BF16_SSISI_SI_fLi64ELi64ELNS4_4UMMA5MajorE0ELSO_0ELNSN_7ScaleInE0ELSP_0EEEEEENS4_6LayoutINS5_IJSB_SB_SB_EEENS5_IJNSA_ILi0EEESU_SU_EEEEENS5_IJNS4_10UnderscoreESX_SX_EEEEENS4_23SM90_TMA_LOAD_MULTICASTENS4_14ComposedLayoutINS4_7SwizzleILi2ELi4ELi3EEENS4_18smem_ptr_flag_bitsILi16EEENSS_INS5_IJNSA_ILi8EEESG_EEENS5_IJSG_SB_EEEEEEEvNS4_8identityENS4_13SM90_TMA_LOADES1A_vS1B_EENS_8epilogue10collective18CollectiveEpilogueINS1E_23Sm100TmaWarpSpecializedILi3ELi2ELi16ELb1ELb0EEEJSH_NS5_IJNSS_ISF_SB_EENSS_ISG_SB_EEEEESI_SJ_SI_SJ_NS1E_6fusion15FusionCallbacksIS1I_NS1M_17LinearCombinationISI_fSI_fLNS_15FloatRoundStyleE2EEESH_S1L_JEEENS4_5SM1004TMEM4LOAD26SM100_TMEM_LOAD_16dp256b4xES1C_S1A_NS4_17SM75_U32x4_LDSM_NENS4_14SM90_TMA_STOREES1A_NS4_17SM90_U32x4_STSM_NENS4_39AutoVectorizingCopyWithAssumedAlignmentILi128EEEEEEvvEEEEvNT_6ParamsE)
        /*0038*/ 	.word	0x00000000


	//----- nvinfo : EIATTR_MIN_STACK_SIZE
	.align		4
.L_27:
        /*003c*/ 	.byte	0x04, 0x12
        /*003e*/ 	.short	(.L_29 - .L_28)
	.align		4
.L_28:
        /*0040*/ 	.word	index@(_ZN7cutlass13device_kernelINS_4gemm6kernel13GemmUniversalIN4cute5tupleIJiiiiEEENS1_10collective13CollectiveMmaINS1_35MainloopSm100TmaUmmaWarpSpecializedILi26ELi2ELi4ENS5_IJNS4_1CILi1EEENSA_ILi4EEESB_EEEEENS5_IJNSA_ILi64EEESF_NSA_ILi32EEEEEENS_6half_tENS5_IJlSB_lEEESI_SJ_NS4_8TiledMMAINS4_8MMA_AtomIJNS4_20SM100_MMA_F16BF16_SSISI_SI_fLi64ELi64ELNS4_4UMMA5MajorE0ELSO_0ELNSN_7ScaleInE0ELSP_0EEEEEENS4_6LayoutINS5_IJSB_SB_SB_EEENS5_IJNSA_ILi0EEESU_SU_EEEEENS5_IJNS4_10UnderscoreESX_SX_EEEEENS4_23SM90_TMA_LOAD_MULTICASTENS4_14ComposedLayoutINS4_7SwizzleILi2ELi4ELi3EEENS4_18smem_ptr_flag_bitsILi16EEENSS_INS5_IJNSA_ILi8EEESG_EEENS5_IJSG_SB_EEEEEEEvNS4_8identityENS4_13SM90_TMA_LOADES1A_vS1B_EENS_8epilogue10collective18CollectiveEpilogueINS1E_23Sm100TmaWarpSpecializedILi3ELi2ELi16ELb1ELb0EEEJSH_NS5_IJNSS_ISF_SB_EENSS_ISG_SB_EEEEESI_SJ_SI_SJ_NS1E_6fusion15FusionCallbacksIS1I_NS1M_17LinearCombinationISI_fSI_fLNS_15FloatRoundStyleE2EEESH_S1L_JEEENS4_5SM1004TMEM4LOAD26SM100_TMEM_LOAD_16dp256b4xES1C_S1A_NS4_17SM75_U32x4_LDSM_NENS4_14SM90_TMA_STOREES1A_NS4_17SM90_U32x4_STSM_NENS4_39AutoVectorizingCopyWithAssumedAlignmentILi128EEEEEEvvEEEEvNT_6ParamsE)
        /*0044*/ 	.word	0x00000000
.L_29:


//--------------------- .nv.compat                --------------------------
	.section	.nv.compat,"",@"SHT_CUDA_COMPAT_INFO"
	.align	4
        /*0000*/ 	.byte	0x02, 0x09, 0x01, 0x00, 0x02, 0x02, 0x02, 0x00, 0x02, 0x05, 0x05, 0x00, 0x03, 0x07, 0x01, 0x01
        /*0010*/ 	.byte	0x02, 0x03, 0x01, 0x00, 0x02, 0x06, 0x01, 0x00, 0x04, 0x0b, 0x08, 0x00, 0x09, 0x00, 0x00, 0x00
        /*0020*/ 	.byte	0x00, 0x00, 0x00, 0x00


//--------------------- .nv.info._ZN7cutlass13device_kernelINS_4gemm6kernel13GemmUniversalIN4cute5tupleIJiiiiEEENS1_10collective13CollectiveMmaINS1_35MainloopSm100TmaUmmaWarpSpecializedILi26ELi2ELi4ENS5_IJNS4_1CILi1EEENSA_ILi4EEESB_EEEEENS5_IJNSA_ILi64EEESF_NSA_ILi32EEEEEENS_6half_tENS5_IJlSB_lEEESI_SJ_NS4_8TiledMMAINS4_8MMA_AtomIJNS4_20SM100_MMA_F16BF16_SSISI_SI_fLi64ELi64ELNS4_4UMMA5MajorE0ELSO_0ELNSN_7ScaleInE0ELSP_0EEEEEENS4_6LayoutINS5_IJSB_SB_SB_EEENS5_IJNSA_ILi0EEESU_SU_EEEEENS5_IJNS4_10UnderscoreESX_SX_EEEEENS4_23SM90_TMA_LOAD_MULTICASTENS4_14ComposedLayoutINS4_7SwizzleILi2ELi4ELi3EEENS4_18smem_ptr_flag_bitsILi16EEENSS_INS5_IJNSA_ILi8EEESG_EEENS5_IJSG_SB_EEEEEEEvNS4_8identityENS4_13SM90_TMA_LOADES1A_vS1B_EENS_8epilogue10collective18CollectiveEpilogueINS1E_23Sm100TmaWarpSpecializedILi3ELi2ELi16ELb1ELb0EEEJSH_NS5_IJNSS_ISF_SB_EENSS_ISG_SB_EEEEESI_SJ_SI_SJ_NS1E_6fusion15FusionCallbacksIS1I_NS1M_17LinearCombinationISI_fSI_fLNS_15FloatRoundStyleE2EEESH_S1L_JEEENS4_5SM1004TMEM4LOAD26SM100_TMEM_LOAD_16dp256b4xES1C_S1A_NS4_17SM75_U32x4_LDSM_NENS4_14SM90_TMA_STOREES1A_NS4_17SM90_U32x4_STSM_NENS4_39AutoVectorizingCopyWithAssumedAlignmentILi128EEEEEEvvEEEEvNT_6ParamsE --------------------------
	.section	.nv.info._ZN7cutlass13device_kernelINS_4gemm6kernel13GemmUniversalIN4cute5tupleIJiiiiEEENS1_10collective13CollectiveMmaINS1_35MainloopSm100TmaUmmaWarpSpecializedILi26ELi2ELi4ENS5_IJNS4_1CILi1EEENSA_ILi4EEESB_EEEEENS5_IJNSA_ILi64EEESF_NSA_ILi32EEEEEENS_6half_tENS5_IJlSB_lEEESI_SJ_NS4_8TiledMMAINS4_8MMA_AtomIJNS4_20SM100_MMA_F16BF16_SSISI_SI_fLi64ELi64ELNS4_4UMMA5MajorE0ELSO_0ELNSN_7ScaleInE0ELSP_0EEEEEENS4_6LayoutINS5_IJSB_SB_SB_EEENS5_IJNSA_ILi0EEESU_SU_EEEEENS5_IJNS4_10UnderscoreESX_SX_EEEEENS4_23SM90_TMA_LOAD_MULTICASTENS4_14ComposedLayoutINS4_7SwizzleILi2ELi4ELi3EEENS4_18smem_ptr_flag_bitsILi16EEENSS_INS5_IJNSA_ILi8EEESG_EEENS5_IJSG_SB_EEEEEEEvNS4_8identityENS4_13SM90_TMA_LOADES1A_vS1B_EENS_8epilogue10collective18CollectiveEpilogueINS1E_23Sm100TmaWarpSpecializedILi3ELi2ELi16ELb1ELb0EEEJSH_NS5_IJNSS_ISF_SB_EENSS_ISG_SB_EEEEESI_SJ_SI_SJ_NS1E_6fusion15FusionCallbacksIS1I_NS1M_17LinearCombinationISI_fSI_fLNS_15FloatRoundStyleE2EEESH_S1L_JEEENS4_5SM1004TMEM4LOAD26SM100_TMEM_LOAD_16dp256b4xES1C_S1A_NS4_17SM75_U32x4_LDSM_NENS4_14SM90_TMA_STOREES1A_NS4_17SM90_U32x4_STSM_NENS4_39AutoVectorizingCopyWithAssumedAlignmentILi128EEEEEEvvEEEEvNT_6ParamsE,"",@"SHT_CUDA_INFO"
	.sectionflags	@""
	.align	4


	//----- nvinfo : EIATTR_CUDA_API_VERSION
	.align		4
        /*0000*/ 	.byte	0x04, 0x37
        /*0002*/ 	.short	(.L_31 - .L_30)
.L_30:
        /*0004*/ 	.word	0x00000082


	//----- nvinfo : EIATTR_KPARAM_INFO
	.align		4
.L_31:
        /*0008*/ 	.byte	0x04, 0x17
        /*000a*/ 	.short	(.L_33 - .L_32)
.L_32:
        /*000c*/ 	.word	0x00000000
        /*0010*/ 	.short	0x0000
        /*0012*/ 	.short	0x0000
        /*0014*/ 	.byte	0x00, 0xf0, 0x01, 0x20


	//----- nvinfo : EIATTR_AT_ENTRY_FRAGMENTS
	.align		4
.L_33:
        /*0018*/ 	.byte	0x04, 0x4f
        /*001a*/ 	.short	(.L_35 - .L_34)


	//   ....[0]....
.L_34:
        /*001c*/ 	.word	0x00000006


	//----- nvinfo : EIATTR_RESERVED_SMEM_USED
	.align		4
.L_35:
        /*0020*/ 	.byte	0x01, 0x41
	.zero		2


	//----- nvinfo : EIATTR_SPARSE_MMA_MASK
	.align		4
        /*0024*/ 	.byte	0x03, 0x50
        /*0026*/ 	.short	0x0000


	//----- nvinfo : EIATTR_TCGEN05_1CTA_USED
	.align		4
        /*0028*/ 	.byte	0x01, 0x51
	.zero		2


	//----- nvinfo : EIATTR_MAXREG_COUNT
	.align		4
        /*002c*/ 	.byte	0x03, 0x1b
        /*002e*/ 	.short	0x00ff


	//----- nvinfo : EIATTR_NUM_BARRIERS
	.align		4
        /*0030*/ 	.byte	0x02, 0x4c
        /*0032*/ 	.byte	0x07
	.zero		1


	//----- nvinfo : EIATTR_EXTERNS
	.align		4
        /*0034*/ 	.byte	0x04, 0x0f
        /*0036*/ 	.short	(.L_37 - .L_36)


	//   ....[0]....
	.align		4
.L_36:
        /*0038*/ 	.word	index@(__assertfail)


	//----- nvinfo : EIATTR_MERCURY_ISA_VERSION
	.align		4
.L_37:
        /*003c*/ 	.byte	0x03, 0x5f
        /*003e*/ 	.short	0x0101


	//----- nvinfo : EIATTR_INT_WARP_WIDE_INSTR_OFFSETS
	.align		4
        /*0040*/ 	.byte	0x04, 0x31
        /*0042*/ 	.short	(.L_39 - .L_38)


	//   ....[0]....
.L_38:
        /*0044*/ 	.word	0x00004bc0


	//   ....[1]....
        /*0048*/ 	.word	0x00004bf0


	//   ....[2]....
        /*004c*/ 	.word	0x00004c10


	//   ....[3]....
        /*0050*/ 	.word	0x000057e0


	//   ....[4]....
        /*0054*/ 	.word	0x00005860


	//   ....[5]....
        /*0058*/ 	.word	0x00005960


	//   ....[6]....
        /*005c*/ 	.word	0x00005a70


	//----- nvinfo : EIATTR_COOP_GROUP_MASK_REGIDS
	.align		4
.L_39:
        /*0060*/ 	.byte	0x04, 0x29
        /*0062*/ 	.short	(.L_41 - .L_40)


	//   ....[0]....
.L_40:
        /*0064*/ 	.word	0xffffffff


	//   ....[1]....
        /*0068*/ 	.word	0xffffffff


	//   ....[2]....
        /*006c*/ 	.word	0xffffffff


	//   ....[3]....
        /*0070*/ 	.word	0xffffffff


	//   ....[4]....
        /*0074*/ 	.word	0xffffffff


	//   ....[5]....
        /*0078*/ 	.word	0xffffffff


	//   ....[6]....
        /*007c*/ 	.word	0xffffffff


	//   ....[7]....
        /*0080*/ 	.word	0xffffffff


	//   ....[8]....
        /*0084*/ 	.word	0xffffffff


	//   ....[9]....
        /*0088*/ 	.word	0xffffffff


	//   ....[10]....
        /*008c*/ 	.word	0xffffffff


	//   ....[11]....
        /*0090*/ 	.word	0xffffffff


	//   ....[12]....
        /*0094*/ 	.word	0xffffffff


	//   ....[13]....
        /*0098*/ 	.word	0xffffffff


	//----- nvinfo : EIATTR_COOP_GROUP_INSTR_OFFSETS
	.align		4
.L_41:
        /*009c*/ 	.byte	0x04, 0x28
        /*009e*/ 	.short	(.L_43 - .L_42)


	//   ....[0]....
.L_42:
        /*00a0*/ 	.word	0x00000080


	//   ....[1]....
        /*00a4*/ 	.word	0x000004f0


	//   ....[2]....
        /*00a8*/ 	.word	0x00000990


	//   ....[3]....
        /*00ac*/ 	.word	0x00000b10


	//   ....[4]....
        /*00b0*/ 	.word	0x00000c10


	//   ....[5]....
        /*00b4*/ 	.word	0x00000d80


	//   ....[6]....
        /*00b8*/ 	.word	0x00000f20


	//   ....[7]....
        /*00bc*/ 	.word	0x000010d0


	//   ....[8]....
        /*00c0*/ 	.word	0x00002370


	//   ....[9]....
        /*00c4*/ 	.word	0x00003e90


	//   ....[10]....
        /*00c8*/ 	.word	0x000040a0


	//   ....[11]....
        /*00cc*/ 	.word	0x000040d0


	//   ....[12]....
        /*00d0*/ 	.word	0x00004aa0


	//   ....[13]....
        /*00d4*/ 	.word	0x00004cd0


	//----- nvinfo : EIATTR_VRC_CTA_INIT_COUNT
	.align		4
.L_43:
        /*00d8*/ 	.byte	0x02, 0x4a
        /*00da*/ 	.byte	0x80
	.zero		1


	//----- nvinfo : EIATTR_SYSCALL_OFFSETS
	.align		4
        /*00dc*/ 	.byte	0x04, 0x46
        /*00de*/ 	.short	(.L_45 - .L_44)


	//   ....[0]....
.L_44:
        /*00e0*/ 	.word	0x00006770


	//   ....[1]....
        /*00e4*/ 	.word	0x00006860


	//   ....[2]....
        /*00e8*/ 	.word	0x000070a0


	//   ....[3]....
        /*00ec*/ 	.word	0x000079f0


	//----- nvinfo : EIATTR_MBARRIER_INSTR_OFFSETS
	.align		4
.L_45:
        /*00f0*/ 	.byte	0x04, 0x39
        /*00f2*/ 	.short	(.L_47 - .L_46)


	//   ....[0]....
.L_46:
        /*00f4*/ 	.word	0x00000630
        /*00f8*/ 	.word	0x000000ff
        /*00fc*/ 	.word	0x00000000
        /*0100*/ 	.short	0x0100
        /*0102*/ 	.byte	0x04
	.zero		1


	//   ....[1]....
        /*0104*/ 	.word	0x00000640
        /*0108*/ 	.word	0x000000ff
        /*010c*/ 	.word	0x000000d0
        /*0110*/ 	.short	0x0100
        /*0112*/ 	.byte	0x04
	.zero		1


	//   ....[2]....
        /*0114*/ 	.word	0x00000650
        /*0118*/ 	.word	0x000000ff
        /*011c*/ 	.word	0x00000008
        /*0120*/ 	.short	0x0100
        /*0122*/ 	.byte	0x04
	.zero		1


	//   ....[3]....
        /*0124*/ 	.word	0x00000660
        /*0128*/ 	.word	0x000000ff
        /*012c*/ 	.word	0x000000d8
        /*0130*/ 	.short	0x0100
        /*0132*/ 	.byte	0x04
	.zero		1


	//   ....[4]....
        /*0134*/ 	.word	0x00000670
        /*0138*/ 	.word	0x000000ff
        /*013c*/ 	.word	0x00000010
        /*0140*/ 	.short	0x0100
        /*0142*/ 	.byte	0x04
	.zero		1


	//   ....[5]....
        /*0144*/ 	.word	0x00000680
        /*0148*/ 	.word	0x000000ff
        /*014c*/ 	.word	0x000000e0
        /*0150*/ 	.short	0x0100
        /*0152*/ 	.byte	0x04
	.zero		1


	//   ....[6]....
        /*0154*/ 	.word	0x00000690
        /*0158*/ 	.word	0x000000ff
        /*015c*/ 	.word	0x00000018
        /*0160*/ 	.short	0x0100
        /*0162*/ 	.byte	0x04
	.zero		1


	//   ....[7]....
        /*0164*/ 	.word	0x000006a0
        /*0168*/ 	.word	0x000000ff
        /*016c*/ 	.word	0x000000e8
        /*0170*/ 	.short	0x0100
        /*0172*/ 	.byte	0x04
	.zero		1


	//   ....[8]....
        /*0174*/ 	.word	0x000006b0
        /*0178*/ 	.word	0x000000ff
        /*017c*/ 	.word	0x00000020
        /*0180*/ 	.short	0x0100
        /*0182*/ 	.byte	0x04
	.zero		1


	//   ....[9]....
        /*0184*/ 	.word	0x000006c0
        /*0188*/ 	.word	0x000000ff
        /*018c*/ 	.word	0x000000f0
        /*0190*/ 	.short	0x0100
        /*0192*/ 	.byte	0x04
	.zero		1


	//   ....[10]....
        /*0194*/ 	.word	0x000006d0
        /*0198*/ 	.word	0x000000ff
        /*019c*/ 	.word	0x00000028
        /*01a0*/ 	.short	0x0100
        /*01a2*/ 	.byte	0x04
	.zero		1


	//   ....[11]....
        /*01a4*/ 	.word	0x000006e0
        /*01a8*/ 	.word	0x000000ff
        /*01ac*/ 	.word	0x000000f8
        /*01b0*/ 	.short	0x0100
        /*01b2*/ 	.byte	0x04
	.zero		1


	//   ....[12]....
        /*01b4*/ 	.word	0x000006f0
        /*01b8*/ 	.word	0x000000ff
        /*01bc*/ 	.word	0x00000030
        /*01c0*/ 	.short	0x0100
        /*01c2*/ 	.byte	0x04
	.zero		1


	//   ....[13]....
        /*01c4*/ 	.word	0x00000700
        /*01c8*/ 	.word	0x000000ff
        /*01cc*/ 	.word	0x00000100
        /*01d0*/ 	.short	0x0100
        /*01d2*/ 	.byte	0x04
	.zero		1


	//   ....[14]....
        /*01d4*/ 	.word	0x00000710
        /*01d8*/ 	.word	0x000000ff
        /*01dc*/ 	.word	0x00000038
        /*01e0*/ 	.short	0x0100
        /*01e2*/ 	.byte	0x04
	.zero		1


	//   ....[15]....
        /*01e4*/ 	.word	0x00000720
        /*01e8*/ 	.word	0x000000ff
        /*01ec*/ 	.word	0x00000108
        /*01f0*/ 	.short	0x0100
        /*01f2*/ 	.byte	0x04
	.zero		1


	//   ....[16]....
        /*01f4*/ 	.word	0x00000730
        /*01f8*/ 	.word	0x000000ff
        /*01fc*/ 	.word	0x00000040
        /*0200*/ 	.short	0x0100
        /*0202*/ 	.byte	0x04
	.zero		1


	//   ....[17]....
        /*0204*/ 	.word	0x00000740
        /*0208*/ 	.word	0x000000ff
        /*020c*/ 	.word	0x00000110
        /*0210*/ 	.short	0x0100
        /*0212*/ 	.byte	0x04
	.zero		1


	//   ....[18]....
        /*0214*/ 	.word	0x00000750
        /*0218*/ 	.word	0x000000ff
        /*021c*/ 	.word	0x00000048
        /*0220*/ 	.short	0x0100
        /*0222*/ 	.byte	0x04
	.zero		1


	//   ....[19]....
        /*0224*/ 	.word	0x00000760
        /*0228*/ 	.word	0x000000ff
        /*022c*/ 	.word	0x00000118
        /*0230*/ 	.short	0x0100
        /*0232*/ 	.byte	0x04
	.zero		1


	//   ....[20]....
        /*0234*/ 	.word	0x00000770
        /*0238*/ 	.word	0x000000ff
        /*023c*/ 	.word	0x00000050
        /*0240*/ 	.short	0x0100
        /*0242*/ 	.byte	0x04
	.zero		1


	//   ....[21]....
        /*0244*/ 	.word	0x00000780
        /*0248*/ 	.word	0x000000ff
        /*024c*/ 	.word	0x00000120
        /*0250*/ 	.short	0x0100
        /*0252*/ 	.byte	0x04
	.zero		1


	//   ....[22]....
        /*0254*/ 	.word	0x00000790
        /*0258*/ 	.word	0x000000ff
        /*025c*/ 	.word	0x00000058
        /*0260*/ 	.short	0x0100
        /*0262*/ 	.byte	0x04
	.zero		1


	//   ....[23]....
        /*0264*/ 	.word	0x000007a0
        /*0268*/ 	.word	0x000000ff
        /*026c*/ 	.word	0x00000128
        /*0270*/ 	.short	0x0100
        /*0272*/ 	.byte	0x04
	.zero		1


	//   ....[24]....
        /*0274*/ 	.word	0x000007b0
        /*0278*/ 	.word	0x000000ff
        /*027c*/ 	.word	0x00000060
        /*0280*/ 	.short	0x0100
        /*0282*/ 	.byte	0x04
	.zero		1


	//   ....[25]....
        /*0284*/ 	.word	0x000007c0
        /*0288*/ 	.word	0x000000ff
        /*028c*/ 	.word	0x00000130
        /*0290*/ 	.short	0x0100
        /*0292*/ 	.byte	0x04
	.zero		1


	//   ....[26]....
        /*0294*/ 	.word	0x000007d0
        /*0298*/ 	.word	0x000000ff
        /*029c*/ 	.word	0x00000068
        /*02a0*/ 	.short	0x0100
        /*02a2*/ 	.byte	0x04
	.zero		1


	//   ....[27]....
        /*02a4*/ 	.word	0x000007e0
        /*02a8*/ 	.word	0x000000ff
        /*02ac*/ 	.word	0x00000138
        /*02b0*/ 	.short	0x0100
        /*02b2*/ 	.byte	0x04
	.zero		1


	//   ....[28]....
        /*02b4*/ 	.word	0x000007f0
        /*02b8*/ 	.word	0x000000ff
        /*02bc*/ 	.word	0x00000070
        /*02c0*/ 	.short	0x0100
        /*02c2*/ 	.byte	0x04
	.zero		1


	//   ....[29]....
        /*02c4*/ 	.word	0x00000800
        /*02c8*/ 	.word	0x000000ff
        /*02cc*/ 	.word	0x00000140
        /*02d0*/ 	.short	0x0100
        /*02d2*/ 	.byte	0x04
	.zero		1


	//   ....[30]....
        /*02d4*/ 	.word	0x00000810
        /*02d8*/ 	.word	0x000000ff
        /*02dc*/ 	.word	0x00000078
        /*02e0*/ 	.short	0x0100
        /*02e2*/ 	.byte	0x04
	.zero		1


	//   ....[31]....
        /*02e4*/ 	.word	0x00000820
        /*02e8*/ 	.word	0x000000ff
        /*02ec*/ 	.word	0x00000148
        /*02f0*/ 	.short	0x0100
        /*02f2*/ 	.byte	0x04
	.zero		1


	//   ....[32]....
        /*02f4*/ 	.word	0x00000830
        /*02f8*/ 	.word	0x000000ff
        /*02fc*/ 	.word	0x00000080
        /*0300*/ 	.short	0x0100
        /*0302*/ 	.byte	0x04
	.zero		1


	//   ....[33]....
        /*0304*/ 	.word	0x00000840
        /*0308*/ 	.word	0x000000ff
        /*030c*/ 	.word	0x00000150
        /*0310*/ 	.short	0x0100
        /*0312*/ 	.byte	0x04
	.zero		1


	//   ....[34]....
        /*0314*/ 	.word	0x00000850
        /*0318*/ 	.word	0x000000ff
        /*031c*/ 	.word	0x00000088
        /*0320*/ 	.short	0x0100
        /*0322*/ 	.byte	0x04
	.zero		1


	//   ....[35]....
        /*0324*/ 	.word	0x00000860
        /*0328*/ 	.word	0x000000ff
        /*032c*/ 	.word	0x00000158
        /*0330*/ 	.short	0x0100
        /*0332*/ 	.byte	0x04
	.zero		1


	//   ....[36]....
        /*0334*/ 	.word	0x00000870
        /*0338*/ 	.word	0x000000ff
        /*033c*/ 	.word	0x00000090
        /*0340*/ 	.short	0x0100
        /*0342*/ 	.byte	0x04
	.zero		1


	//   ....[37]....
        /*0344*/ 	.word	0x00000880
        /*0348*/ 	.word	0x000000ff
        /*034c*/ 	.word	0x00000160
        /*0350*/ 	.short	0x0100
        /*0352*/ 	.byte	0x04
	.zero		1


	//   ....[38]....
        /*0354*/ 	.word	0x00000890
        /*0358*/ 	.word	0x000000ff
        /*035c*/ 	.word	0x00000098
        /*0360*/ 	.short	0x0100
        /*0362*/ 	.byte	0x04
	.zero		1


	//   ....[39]....
        /*0364*/ 	.word	0x000008a0
        /*0368*/ 	.word	0x000000ff
        /*036c*/ 	.word	0x00000168
        /*0370*/ 	.short	0x0100
        /*0372*/ 	.byte	0x04
	.zero		1


	//   ....[40]....
        /*0374*/ 	.word	0x000008b0
        /*0378*/ 	.word	0x000000ff
        /*037c*/ 	.word	0x000000a0
        /*0380*/ 	.short	0x0100
        /*0382*/ 	.byte	0x04
	.zero		1


	//   ....[41]....
        /*0384*/ 	.word	0x000008c0
        /*0388*/ 	.word	0x000000ff
        /*038c*/ 	.word	0x00000170
        /*0390*/ 	.short	0x0100
        /*0392*/ 	.byte	0x04
	.zero		1


	//   ....[42]....
        /*0394*/ 	.word	0x000008d0
        /*0398*/ 	.word	0x000000ff
        /*039c*/ 	.word	0x000000a8
        /*03a0*/ 	.short	0x0100
        /*03a2*/ 	.byte	0x04
	.zero		1


	//   ....[43]....
        /*03a4*/ 	.word	0x000008e0
        /*03a8*/ 	.word	0x000000ff
        /*03ac*/ 	.word	0x00000178
        /*03b0*/ 	.short	0x0100
        /*03b2*/ 	.byte	0x04
	.zero		1


	//   ....[44]....
        /*03b4*/ 	.word	0x000008f0
        /*03b8*/ 	.word	0x000000ff
        /*03bc*/ 	.word	0x000000b0
        /*03c0*/ 	.short	0x0100
        /*03c2*/ 	.byte	0x04
	.zero		1


	//   ....[45]....
        /*03c4*/ 	.word	0x00000900
        /*03c8*/ 	.word	0x000000ff
        /*03cc*/ 	.word	0x00000180
        /*03d0*/ 	.short	0x0100
        /*03d2*/ 	.byte	0x04
	.zero		1


	//   ....[46]....
        /*03d4*/ 	.word	0x00000910
        /*03d8*/ 	.word	0x000000ff
        /*03dc*/ 	.word	0x000000b8
        /*03e0*/ 	.short	0x0100
        /*03e2*/ 	.byte	0x04
	.zero		1


	//   ....[47]....
        /*03e4*/ 	.word	0x00000920
        /*03e8*/ 	.word	0x000000ff
        /*03ec*/ 	.word	0x00000188
        /*03f0*/ 	.short	0x0100
        /*03f2*/ 	.byte	0x04
	.zero		1


	//   ....[48]....
        /*03f4*/ 	.word	0x00000930
        /*03f8*/ 	.word	0x000000ff
        /*03fc*/ 	.word	0x000000c0
        /*0400*/ 	.short	0x0100
        /*0402*/ 	.byte	0x04
	.zero		1


	//   ....[49]....
        /*0404*/ 	.word	0x00000940
        /*0408*/ 	.word	0x000000ff
        /*040c*/ 	.word	0x00000190
        /*0410*/ 	.short	0x0100
        /*0412*/ 	.byte	0x04
	.zero		1


	//   ....[50]....
        /*0414*/ 	.word	0x00000950
        /*0418*/ 	.word	0x000000ff
        /*041c*/ 	.word	0x000000c8
        /*0420*/ 	.short	0x0100
        /*0422*/ 	.byte	0x04
	.zero		1


	//   ....[51]....
        /*0424*/ 	.word	0x00000960
        /*0428*/ 	.word	0x000000ff
        /*042c*/ 	.word	0x00000198
        /*0430*/ 	.short	0x0100
        /*0432*/ 	.byte	0x04
	.zero		1


	//   ....[52]....
        /*0434*/ 	.word	0x00000aa0
        /*0438*/ 	.word	0x000000ff
        /*043c*/ 	.word	0x000001a0
        /*0440*/ 	.short	0x0100
        /*0442*/ 	.byte	0x04
	.zero		1


	//   ....[53]....
        /*0444*/ 	.word	0x00000ab0
        /*0448*/ 	.word	0x000000ff
        /*044c*/ 	.word	0x000001b8
        /*0450*/ 	.short	0x0100
        /*0452*/ 	.byte	0x04
	.zero		1


	//   ....[54]....
        /*0454*/ 	.word	0x00000ac0
        /*0458*/ 	.word	0x000000ff
        /*045c*/ 	.word	0x000001a8
        /*0460*/ 	.short	0x0100
        /*0462*/ 	.byte	0x04
	.zero		1


	//   ....[55]....
        /*0464*/ 	.word	0x00000ad0
        /*0468*/ 	.word	0x000000ff
        /*046c*/ 	.word	0x000001c0
        /*0470*/ 	.short	0x0100
        /*0472*/ 	.byte	0x04
	.zero		1


	//   ....[56]....
        /*0474*/ 	.word	0x00000ae0
        /*0478*/ 	.word	0x000000ff
        /*047c*/ 	.word	0x000001b0
        /*0480*/ 	.short	0x0100
        /*0482*/ 	.byte	0x04
	.zero		1


	//   ....[57]....
        /*0484*/ 	.word	0x00000af0
        /*0488*/ 	.word	0x000000ff
        /*048c*/ 	.word	0x000001c8
        /*0490*/ 	.short	0x0100
        /*0492*/ 	.byte	0x04
	.zero		1


	//   ....[58]....
        /*0494*/ 	.word	0x00000be0
        /*0498*/ 	.word	0x000000ff
        /*049c*/ 	.word	0x000001d0
        /*04a0*/ 	.short	0x0100
        /*04a2*/ 	.byte	0x06
	.zero		1


	//   ....[59]....
        /*04a4*/ 	.word	0x00000bf0
        /*04a8*/ 	.word	0x000000ff
        /*04ac*/ 	.word	0x000001d8
        /*04b0*/ 	.short	0x0100
        /*04b2*/ 	.byte	0x06
	.zero		1


	//   ....[60]....
        /*04b4*/ 	.word	0x00000d30
        /*04b8*/ 	.word	0x000000ff
        /*04bc*/ 	.word	0x000001e0
        /*04c0*/ 	.short	0x0100
        /*04c2*/ 	.byte	0x06
	.zero		1


	//   ....[61]....
        /*04c4*/ 	.word	0x00000d40
        /*04c8*/ 	.word	0x000000ff
        /*04cc*/ 	.word	0x000001f0
        /*04d0*/ 	.short	0x0100
        /*04d2*/ 	.byte	0x06
	.zero		1


	//   ....[62]....
        /*04d4*/ 	.word	0x00000d50
        /*04d8*/ 	.word	0x000000ff
        /*04dc*/ 	.word	0x000001e8
        /*04e0*/ 	.short	0x0100
        /*04e2*/ 	.byte	0x06
	.zero		1


	//   ....[63]....
        /*04e4*/ 	.word	0x00000d60
        /*04e8*/ 	.word	0x000000ff
        /*04ec*/ 	.word	0x000001f8
        /*04f0*/ 	.short	0x0100
        /*04f2*/ 	.byte	0x06
	.zero		1


	//   ....[64]....
        /*04f4*/ 	.word	0x00000e90
        /*04f8*/ 	.word	0x000000ff
        /*04fc*/ 	.word	0x00000200
        /*0500*/ 	.short	0x0100
        /*0502*/ 	.byte	0x04
	.zero		1


	//   ....[65]....
        /*0504*/ 	.word	0x00000ea0
        /*0508*/ 	.word	0x000000ff
        /*050c*/ 	.word	0x00000220
        /*0510*/ 	.short	0x0100
        /*0512*/ 	.byte	0x04
	.zero		1


	//   ....[66]....
        /*0514*/ 	.word	0x00000eb0
        /*0518*/ 	.word	0x000000ff
        /*051c*/ 	.word	0x00000208
        /*0520*/ 	.short	0x0100
        /*0522*/ 	.byte	0x04
	.zero		1


	//   ....[67]....
        /*0524*/ 	.word	0x00000ec0
        /*0528*/ 	.word	0x000000ff
        /*052c*/ 	.word	0x00000228
        /*0530*/ 	.short	0x0100
        /*0532*/ 	.byte	0x04
	.zero		1


	//   ....[68]....
        /*0534*/ 	.word	0x00000ed0
        /*0538*/ 	.word	0x000000ff
        /*053c*/ 	.word	0x00000210
        /*0540*/ 	.short	0x0100
        /*0542*/ 	.byte	0x04
	.zero		1


	//   ....[69]....
        /*0544*/ 	.word	0x00000ee0
        /*0548*/ 	.word	0x000000ff
        /*054c*/ 	.word	0x00000230
        /*0550*/ 	.short	0x0100
        /*0552*/ 	.byte	0x04
	.zero		1


	//   ....[70]....
        /*0554*/ 	.word	0x00000ef0
        /*0558*/ 	.word	0x000000ff
        /*055c*/ 	.word	0x00000218
        /*0560*/ 	.short	0x0100
        /*0562*/ 	.byte	0x04
	.zero		1


	//   ....[71]....
        /*0564*/ 	.word	0x00000f00
        /*0568*/ 	.word	0x000000ff
        /*056c*/ 	.word	0x00000238
        /*0570*/ 	.short	0x0100
        /*0572*/ 	.byte	0x04
	.zero		1


	//   ....[72]....
        /*0574*/ 	.word	0x00000ff0
        /*0578*/ 	.word	0x000000ff
        /*057c*/ 	.word	0x00000240
        /*0580*/ 	.short	0x0100
        /*0582*/ 	.byte	0x04
	.zero		1


	//   ....[73]....
        /*0584*/ 	.word	0x00001000
        /*0588*/ 	.word	0x000000ff
        /*058c*/ 	.word	0x00000250
        /*0590*/ 	.short	0x0100
        /*0592*/ 	.byte	0x04
	.zero		1


	//   ....[74]....
        /*0594*/ 	.word	0x00001010
        /*0598*/ 	.word	0x000000ff
        /*059c*/ 	.word	0x00000248
        /*05a0*/ 	.short	0x0100
        /*05a2*/ 	.byte	0x04
	.zero		1


	//   ....[75]....
        /*05a4*/ 	.word	0x00001020
        /*05a8*/ 	.word	0x000000ff
        /*05ac*/ 	.word	0x00000258
        /*05b0*/ 	.short	0x0100
        /*05b2*/ 	.byte	0x04
	.zero		1


	//   ....[76]....
        /*05b4*/ 	.word	0x00001bf0
        /*05b8*/ 	.word	0x00000000
        /*05bc*/ 	.word	0x00000250
        /*05c0*/ 	.short	0x010a
        /*05c2*/ 	.byte	0xff
	.zero		1


	//   ....[77]....
        /*05c4*/ 	.word	0x00001c20
        /*05c8*/ 	.word	0x00000000
        /*05cc*/ 	.word	0x00000240
        /*05d0*/ 	.short	0x0101
        /*05d2*/ 	.byte	0xff
	.zero		1


	//   ....[78]....
        /*05d4*/ 	.word	0x00001cf0
        /*05d8*/ 	.word	0x000000ff
        /*05dc*/ 	.word	0x000000d0
        /*05e0*/ 	.short	0x010a
        /*05e2*/ 	.byte	0x04
	.zero		1


	//   ....[79]....
        /*05e4*/ 	.word	0x00001d70
        /*05e8*/ 	.word	0x000000ff
        /*05ec*/ 	.word	0x000000d0
        /*05f0*/ 	.short	0x010a
        /*05f2*/ 	.byte	0x21
	.zero		1


	//   ....[80]....
        /*05f4*/ 	.word	0x00001f10
        /*05f8*/ 	.word	0x000000ff
        /*05fc*/ 	.word	0x000000d0
        /*0600*/ 	.short	0x010a
        /*0602*/ 	.byte	0x08
	.zero		1


	//   ....[81]....
        /*0604*/ 	.word	0x00002020
        /*0608*/ 	.word	0x000000ff
        /*060c*/ 	.word	0x000001d8
        /*0610*/ 	.short	0x0101
        /*0612*/ 	.byte	0x06
	.zero		1


	//   ....[82]....
        /*0614*/ 	.word	0x00002040
        /*0618*/ 	.word	0x000000ff
        /*061c*/ 	.word	0x000000d0
        /*0620*/ 	.short	0x010a
        /*0622*/ 	.byte	0x04
	.zero		1


	//   ....[83]....
        /*0624*/ 	.word	0x000020c0
        /*0628*/ 	.word	0x000000ff
        /*062c*/ 	.word	0x000000d0
        /*0630*/ 	.short	0x010a
        /*0632*/ 	.byte	0x11
	.zero		1


	//   ....[84]....
        /*0634*/ 	.word	0x00002260
        /*0638*/ 	.word	0x000000ff
        /*063c*/ 	.word	0x000000d0
        /*0640*/ 	.short	0x010a
        /*0642*/ 	.byte	0x07
	.zero		1


	//   ....[85]....
        /*0644*/ 	.word	0x000023a0
        /*0648*/ 	.word	0x00000003
        /*064c*/ 	.word	0x000001e0
        /*0650*/ 	.short	0x010a
        /*0652*/ 	.byte	0xff
	.zero		1


	//   ....[86]....
        /*0654*/ 	.word	0x000024f0
        /*0658*/ 	.word	0x00000000
        /*065c*/ 	.word	0x00000000
        /*0660*/ 	.short	0x0101
        /*0662*/ 	.byte	0xff
	.zero		1


	//   ....[87]....
        /*0664*/ 	.word	0x00002ab0
        /*0668*/ 	.word	0x000000ff
        /*066c*/ 	.word	0x00000000
        /*0670*/ 	.short	0x010a
        /*0672*/ 	.byte	0x04
	.zero		1


	//   ....[88]....
        /*0674*/ 	.word	0x00002b40
        /*0678*/ 	.word	0x000000ff
        /*067c*/ 	.word	0x00000000
        /*0680*/ 	.short	0x010a
        /*0682*/ 	.byte	0x05
	.zero		1


	//   ....[89]....
        /*0684*/ 	.word	0x00002bd0
        /*0688*/ 	.word	0x000000ff
        /*068c*/ 	.word	0x00000000
        /*0690*/ 	.short	0x010a
        /*0692*/ 	.byte	0x05
	.zero		1


	//   ....[90]....
        /*0694*/ 	.word	0x00002c60
        /*0698*/ 	.word	0x000000ff
        /*069c*/ 	.word	0x00000000
        /*06a0*/ 	.short	0x010a
        /*06a2*/ 	.byte	0x05
	.zero		1


	//   ....[91]....
        /*06a4*/ 	.word	0x00002cf0
        /*06a8*/ 	.word	0x000000ff
        /*06ac*/ 	.word	0x00000000
        /*06b0*/ 	.short	0x010a
        /*06b2*/ 	.byte	0x05
	.zero		1


	//   ....[92]....
        /*06b4*/ 	.word	0x00002d80
        /*06b8*/ 	.word	0x000000ff
        /*06bc*/ 	.word	0x00000000
        /*06c0*/ 	.short	0x010a
        /*06c2*/ 	.byte	0x05
	.zero		1


	//   ....[93]....
        /*06c4*/ 	.word	0x00002e10
        /*06c8*/ 	.word	0x000000ff
        /*06cc*/ 	.word	0x00000000
        /*06d0*/ 	.short	0x010a
        /*06d2*/ 	.byte	0x05
	.zero		1


	//   ....[94]....
        /*06d4*/ 	.word	0x00002ea0
        /*06d8*/ 	.word	0x000000ff
        /*06dc*/ 	.word	0x00000000
        /*06e0*/ 	.short	0x010a
        /*06e2*/ 	.byte	0x05
	.zero		1


	//   ....[95]....
        /*06e4*/ 	.word	0x00002f30
        /*06e8*/ 	.word	0x000000ff
        /*06ec*/ 	.word	0x00000000
        /*06f0*/ 	.short	0x010a
        /*06f2*/ 	.byte	0x05
	.zero		1


	//   ....[96]....
        /*06f4*/ 	.word	0x00002fc0
        /*06f8*/ 	.word	0x000000ff
        /*06fc*/ 	.word	0x00000000
        /*0700*/ 	.short	0x010a
        /*0702*/ 	.byte	0x05
	.zero		1


	//   ....[97]....
        /*0704*/ 	.word	0x00003050
        /*0708*/ 	.word	0x000000ff
        /*070c*/ 	.word	0x00000000
        /*0710*/ 	.short	0x010a
        /*0712*/ 	.byte	0x05
	.zero		1


	//   ....[98]....
        /*0714*/ 	.word	0x000030e0
        /*0718*/ 	.word	0x000000ff
        /*071c*/ 	.word	0x00000000
        /*0720*/ 	.short	0x010a
        /*0722*/ 	.byte	0x05
	.zero		1


	//   ....[99]....
        /*0724*/ 	.word	0x00003170
        /*0728*/ 	.word	0x000000ff
        /*072c*/ 	.word	0x00000000
        /*0730*/ 	.short	0x010a
        /*0732*/ 	.byte	0x05
	.zero		1


	//   ....[100]....
        /*0734*/ 	.word	0x00003200
        /*0738*/ 	.word	0x000000ff
        /*073c*/ 	.word	0x00000000
        /*0740*/ 	.short	0x010a
        /*0742*/ 	.byte	0x05
	.zero		1


	//   ....[101]....
        /*0744*/ 	.word	0x00003290
        /*0748*/ 	.word	0x000000ff
        /*074c*/ 	.word	0x00000000
        /*0750*/ 	.short	0x010a
        /*0752*/ 	.byte	0x05
	.zero		1


	//   ....[102]....
        /*0754*/ 	.word	0x00003320
        /*0758*/ 	.word	0x000000ff
        /*075c*/ 	.word	0x00000000
        /*0760*/ 	.short	0x010a
        /*0762*/ 	.byte	0x05
	.zero		1


	//   ....[103]....
        /*0764*/ 	.word	0x000033b0
        /*0768*/ 	.word	0x000000ff
        /*076c*/ 	.word	0x00000000
        /*0770*/ 	.short	0x010a
        /*0772*/ 	.byte	0x05
	.zero		1


	//   ....[104]....
        /*0774*/ 	.word	0x00003440
        /*0778*/ 	.word	0x000000ff
        /*077c*/ 	.word	0x00000000
        /*0780*/ 	.short	0x010a
        /*0782*/ 	.byte	0x05
	.zero		1


	//   ....[105]....
        /*0784*/ 	.word	0x000034d0
        /*0788*/ 	.word	0x000000ff
        /*078c*/ 	.word	0x00000000
        /*0790*/ 	.short	0x010a
        /*0792*/ 	.byte	0x05
	.zero		1


	//   ....[106]....
        /*0794*/ 	.word	0x00003560
        /*0798*/ 	.word	0x000000ff
        /*079c*/ 	.word	0x00000000
        /*07a0*/ 	.short	0x010a
        /*07a2*/ 	.byte	0x05
	.zero		1


	//   ....[107]....
        /*07a4*/ 	.word	0x000035f0
        /*07a8*/ 	.word	0x000000ff
        /*07ac*/ 	.word	0x00000000
        /*07b0*/ 	.short	0x010a
        /*07b2*/ 	.byte	0x05
	.zero		1


	//   ....[108]....
        /*07b4*/ 	.word	0x00003680
        /*07b8*/ 	.word	0x000000ff
        /*07bc*/ 	.word	0x00000000
        /*07c0*/ 	.short	0x010a
        /*07c2*/ 	.byte	0x05
	.zero		1


	//   ....[109]....
        /*07c4*/ 	.word	0x00003710
        /*07c8*/ 	.word	0x000000ff
        /*07cc*/ 	.word	0x00000000
        /*07d0*/ 	.short	0x010a
        /*07d2*/ 	.byte	0x05
	.zero		1


	//   ....[110]....
        /*07d4*/ 	.word	0x000037a0
        /*07d8*/ 	.word	0x000000ff
        /*07dc*/ 	.word	0x00000000
        /*07e0*/ 	.short	0x010a
        /*07e2*/ 	.byte	0x05
	.zero		1


	//   ....[111]....
        /*07e4*/ 	.word	0x00003830
        /*07e8*/ 	.word	0x000000ff
        /*07ec*/ 	.word	0x00000000
        /*07f0*/ 	.short	0x010a
        /*07f2*/ 	.byte	0x05
	.zero		1


	//   ....[112]....
        /*07f4*/ 	.word	0x000038d0
        /*07f8*/ 	.word	0x00000000
        /*07fc*/ 	.word	0x00000000
        /*0800*/ 	.short	0x010a
        /*0802*/ 	.byte	0xff
	.zero		1


	//   ....[113]....
        /*0804*/ 	.word	0x000039f0
        /*0808*/ 	.word	0x00000002
        /*080c*/ 	.word	0x00000240
        /*0810*/ 	.short	0x010a
        /*0812*/ 	.byte	0xff
	.zero		1


	//   ....[114]....
        /*0814*/ 	.word	0x00003a60
        /*0818*/ 	.word	0x00000002
        /*081c*/ 	.word	0x00000000
        /*0820*/ 	.short	0x0101
        /*0822*/ 	.byte	0xff
	.zero		1


	//   ....[115]....
        /*0824*/ 	.word	0x00003a80
        /*0828*/ 	.word	0x000000ff
        /*082c*/ 	.word	0x000001f0
        /*0830*/ 	.short	0x010a
        /*0832*/ 	.byte	0x04
	.zero		1


	//   ....[116]....
        /*0834*/ 	.word	0x00003ba0
        /*0838*/ 	.word	0x00000002
        /*083c*/ 	.word	0x000001e0
        /*0840*/ 	.short	0x010a
        /*0842*/ 	.byte	0xff
	.zero		1


	//   ....[117]....
        /*0844*/ 	.word	0x00003ca0
        /*0848*/ 	.word	0x00000002
        /*084c*/ 	.word	0x00000000
        /*0850*/ 	.short	0x0101
        /*0852*/ 	.byte	0xff
	.zero		1


	//   ....[118]....
        /*0854*/ 	.word	0x00003d30
        /*0858*/ 	.word	0x000000ff
        /*085c*/ 	.word	0x000001f0
        /*0860*/ 	.short	0x0106
        /*0862*/ 	.byte	0x04
	.zero		1


	//   ....[119]....
        /*0864*/ 	.word	0x00003d50
        /*0868*/ 	.word	0x000000ff
        /*086c*/ 	.word	0x000001f0
        /*0870*/ 	.short	0x010a
        /*0872*/ 	.byte	0x04
	.zero		1


	//   ....[120]....
        /*0874*/ 	.word	0x00003de0
        /*0878*/ 	.word	0x000000ff
        /*087c*/ 	.word	0x000001f0
        /*0880*/ 	.short	0x0106
        /*0882*/ 	.byte	0x07
	.zero		1


	//   ....[121]....
        /*0884*/ 	.word	0x00003e20
        /*0888*/ 	.word	0x00000000
        /*088c*/ 	.word	0x000001f0
        /*0890*/ 	.short	0x010a
        /*0892*/ 	.byte	0xff
	.zero		1


	//   ....[122]....
        /*0894*/ 	.word	0x00004330
        /*0898*/ 	.word	0x00000000
        /*089c*/ 	.word	0x000001e0
        /*08a0*/ 	.short	0x010a
        /*08a2*/ 	.byte	0xff
	.zero		1


	//   ....[123]....
        /*08a4*/ 	.word	0x00004430
        /*08a8*/ 	.word	0x00000003
        /*08ac*/ 	.word	0x00000000
        /*08b0*/ 	.short	0x0101
        /*08b2*/ 	.byte	0xff
	.zero		1


	//   ....[124]....
        /*08b4*/ 	.word	0x00004440
        /*08b8*/ 	.word	0x000000ff
        /*08bc*/ 	.word	0x00000000
        /*08c0*/ 	.short	0x010a
        /*08c2*/ 	.byte	0x04
	.zero		1


	//   ....[125]....
        /*08c4*/ 	.word	0x000044c0
        /*08c8*/ 	.word	0x000000ff
        /*08cc*/ 	.word	0x00000220
        /*08d0*/ 	.short	0x010a
        /*08d2*/ 	.byte	0x17
	.zero		1


	//   ....[126]....
        /*08d4*/ 	.word	0x000045a0
        /*08d8*/ 	.word	0x000000ff
        /*08dc*/ 	.word	0x00000000
        /*08e0*/ 	.short	0x010a
        /*08e2*/ 	.byte	0x05
	.zero		1


	//   ....[127]....
        /*08e4*/ 	.word	0x000046e0
        /*08e8*/ 	.word	0x000000ff
        /*08ec*/ 	.word	0x00000000
        /*08f0*/ 	.short	0x010a
        /*08f2*/ 	.byte	0x04
	.zero		1


	//   ....[128]....
        /*08f4*/ 	.word	0x000048d0
        /*08f8*/ 	.word	0x000000ff
        /*08fc*/ 	.word	0x00000000
        /*0900*/ 	.short	0x010a
        /*0902*/ 	.byte	0x04
	.zero		1


	//   ....[129]....
        /*0904*/ 	.word	0x00004960
        /*0908*/ 	.word	0x000000ff
        /*090c*/ 	.word	0x00000000
        /*0910*/ 	.short	0x010a
        /*0912*/ 	.byte	0x05
	.zero		1


	//   ....[130]....
        /*0914*/ 	.word	0x000049f0
        /*0918*/ 	.word	0x000000ff
        /*091c*/ 	.word	0x00000000
        /*0920*/ 	.short	0x010a
        /*0922*/ 	.byte	0x05
	.zero		1


	//   ....[131]....
        /*0924*/ 	.word	0x00004a80
        /*0928*/ 	.word	0x000000ff
        /*092c*/ 	.word	0x00000000
        /*0930*/ 	.short	0x010a
        /*0932*/ 	.byte	0x04
	.zero		1


	//   ....[132]....
        /*0934*/ 	.word	0x00004f10
        /*0938*/ 	.word	0x0000000c
        /*093c*/ 	.word	0x000001e0
        /*0940*/ 	.short	0x010a
        /*0942*/ 	.byte	0xff
	.zero		1


	//   ....[133]....
        /*0944*/ 	.word	0x00005080
        /*0948*/ 	.word	0x00000000
        /*094c*/ 	.word	0x00000000
        /*0950*/ 	.short	0x0101
        /*0952*/ 	.byte	0xff
	.zero		1


	//   ....[134]....
        /*0954*/ 	.word	0x00005500
        /*0958*/ 	.word	0x000000ff
        /*095c*/ 	.word	0x000001d8
        /*0960*/ 	.short	0x010a
        /*0962*/ 	.byte	0x18
	.zero		1


	//   ....[135]....
        /*0964*/ 	.word	0x000056c0
        /*0968*/ 	.word	0x000000ff
        /*096c*/ 	.word	0x000001b8
        /*0970*/ 	.short	0x010a
        /*0972*/ 	.byte	0x04
	.zero		1


	//   ....[136]....
        /*0974*/ 	.word	0x00005890
        /*0978*/ 	.word	0x000000ff
        /*097c*/ 	.word	0x000001a0
        /*0980*/ 	.short	0x010b
        /*0982*/ 	.byte	0x04
	.zero		1


	//   ....[137]....
        /*0984*/ 	.word	0x000058a0
        /*0988*/ 	.word	0x000000ff
        /*098c*/ 	.word	0x00000000
        /*0990*/ 	.short	0x0101
        /*0992*/ 	.byte	0x14
	.zero		1


	//   ....[138]....
        /*0994*/ 	.word	0x000058b0
        /*0998*/ 	.word	0x000000ff
        /*099c*/ 	.word	0x000001b8
        /*09a0*/ 	.short	0x010a
        /*09a2*/ 	.byte	0x05
	.zero		1


	//   ....[139]....
        /*09a4*/ 	.word	0x00005aa0
        /*09a8*/ 	.word	0x000000ff
        /*09ac*/ 	.word	0x000001a0
        /*09b0*/ 	.short	0x010b
        /*09b2*/ 	.byte	0x05
	.zero		1


	//   ....[140]....
        /*09b4*/ 	.word	0x00005ab0
        /*09b8*/ 	.word	0x000000ff
        /*09bc*/ 	.word	0x00000000
        /*09c0*/ 	.short	0x0101
        /*09c2*/ 	.byte	0x04
	.zero		1


	//   ....[141]....
        /*09c4*/ 	.word	0x00005b50
        /*09c8*/ 	.word	0x000000ff
        /*09cc*/ 	.word	0x00000000
        /*09d0*/ 	.short	0x010a
        /*09d2*/ 	.byte	0x04
	.zero		1


	//   ....[142]....
        /*09d4*/ 	.word	0x00005be0
        /*09d8*/ 	.word	0x000000ff
        /*09dc*/ 	.word	0x00000000
        /*09e0*/ 	.short	0x010a
        /*09e2*/ 	.byte	0x05
	.zero		1


	//   ....[143]....
        /*09e4*/ 	.word	0x00005c80
        /*09e8*/ 	.word	0x00000000
        /*09ec*/ 	.word	0x00000000
        /*09f0*/ 	.short	0x010a
        /*09f2*/ 	.byte	0xff
	.zero		1


	//   ....[144]....
        /*09f4*/ 	.word	0x00005fe0
        /*09f8*/ 	.word	0x00000000
        /*09fc*/ 	.word	0x000001e0
        /*0a00*/ 	.short	0x010a
        /*0a02*/ 	.byte	0xff
	.zero		1


	//   ....[145]....
        /*0a04*/ 	.word	0x000060b0
        /*0a08*/ 	.word	0x00000000
        /*0a0c*/ 	.word	0x00000000
        /*0a10*/ 	.short	0x0101
        /*0a12*/ 	.byte	0xff
	.zero		1


	//   ....[146]....
        /*0a14*/ 	.word	0x00006cc0
        /*0a18*/ 	.word	0x00000002
        /*0a1c*/ 	.word	0x000001a0
        /*0a20*/ 	.short	0x010a
        /*0a22*/ 	.byte	0xff
	.zero		1


	//   ....[147]....
        /*0a24*/ 	.word	0x00006d00
        /*0a28*/ 	.word	0x0000001b
        /*0a2c*/ 	.word	0x00000200
        /*0a30*/ 	.short	0x010a
        /*0a32*/ 	.byte	0xff
	.zero		1


	//   ....[148]....
        /*0a34*/ 	.word	0x00006df0
        /*0a38*/ 	.word	0x00000002
        /*0a3c*/ 	.word	0x000001a0
        /*0a40*/ 	.short	0x010a
        /*0a42*/ 	.byte	0xff
	.zero		1


	//   ....[149]....
        /*0a44*/ 	.word	0x00006f80
        /*0a48*/ 	.word	0x0000001b
        /*0a4c*/ 	.word	0x00000200
        /*0a50*/ 	.short	0x010a
        /*0a52*/ 	.byte	0xff
	.zero		1


	//   ....[150]....
        /*0a54*/ 	.word	0x00007750
        /*0a58*/ 	.word	0x00000000
        /*0a5c*/ 	.word	0x00000000
        /*0a60*/ 	.short	0x0101
        /*0a62*/ 	.byte	0xff
	.zero		1


	//   ....[151]....
        /*0a64*/ 	.word	0x00007760
        /*0a68*/ 	.word	0x00000002
        /*0a6c*/ 	.word	0x000001a0
        /*0a70*/ 	.short	0x010a
        /*0a72*/ 	.byte	0xff
	.zero		1


	//   ....[152]....
        /*0a74*/ 	.word	0x00007820
        /*0a78*/ 	.word	0x00000002
        /*0a7c*/ 	.word	0x000001a0
        /*0a80*/ 	.short	0x010a
        /*0a82*/ 	.byte	0xff
	.zero		1


	//   ....[153]....
        /*0a84*/ 	.word	0x00007bd0
        /*0a88*/ 	.word	0x000000ff
        /*0a8c*/ 	.word	0x00000000
        /*0a90*/ 	.short	0x0101
        /*0a92*/ 	.byte	0x04
	.zero		1


	//   ....[154]....
        /*0a94*/ 	.word	0x00008120
        /*0a98*/ 	.word	0x00000000
        /*0a9c*/ 	.word	0x00000000
        /*0aa0*/ 	.short	0x0101
        /*0aa2*/ 	.byte	0xff
	.zero		1


	//   ....[155]....
        /*0aa4*/ 	.word	0x000083d0
        /*0aa8*/ 	.word	0x000000ff
        /*0aac*/ 	.word	0x00000000
        /*0ab0*/ 	.short	0x0101
        /*0ab2*/ 	.byte	0x04
	.zero		1


	//   ....[156]....
        /*0ab4*/ 	.word	0x000083f0
        /*0ab8*/ 	.word	0x00000000
        /*0abc*/ 	.word	0x00000250
        /*0ac0*/ 	.short	0x010a
        /*0ac2*/ 	.byte	0xff
	.zero		1


	//   ....[157]....
        /*0ac4*/ 	.word	0x00008450
        /*0ac8*/ 	.word	0x00000000
        /*0acc*/ 	.word	0x000000d0
        /*0ad0*/ 	.short	0x010a
        /*0ad2*/ 	.byte	0xff
	.zero		1


	//   ....[158]....
        /*0ad4*/ 	.word	0x000084b0
        /*0ad8*/ 	.word	0x00000000
        /*0adc*/ 	.word	0x000000d0
        /*0ae0*/ 	.short	0x010a
        /*0ae2*/ 	.byte	0xff
	.zero		1


	//   ....[159]....
        /*0ae4*/ 	.word	0x00008500
        /*0ae8*/ 	.word	0x00000003
        /*0aec*/ 	.word	0x000001e0
        /*0af0*/ 	.short	0x010a
        /*0af2*/ 	.byte	0xff
	.zero		1


	//   ....[160]....
        /*0af4*/ 	.word	0x00008560
        /*0af8*/ 	.word	0x00000000
        /*0afc*/ 	.word	0x00000000
        /*0b00*/ 	.short	0x010a
        /*0b02*/ 	.byte	0xff
	.zero		1


	//   ....[161]....
        /*0b04*/ 	.word	0x000085c0
        /*0b08*/ 	.word	0x00000000
        /*0b0c*/ 	.word	0x00000000
        /*0b10*/ 	.short	0x010a
        /*0b12*/ 	.byte	0xff
	.zero		1


	//   ....[162]....
        /*0b14*/ 	.word	0x00008620
        /*0b18*/ 	.word	0x00000000
        /*0b1c*/ 	.word	0x00000000
        /*0b20*/ 	.short	0x010a
        /*0b22*/ 	.byte	0xff
	.zero		1


	//   ....[163]....
        /*0b24*/ 	.word	0x00008680
        /*0b28*/ 	.word	0x00000000
        /*0b2c*/ 	.word	0x00000000
        /*0b30*/ 	.short	0x010a
        /*0b32*/ 	.byte	0xff
	.zero		1


	//   ....[164]....
        /*0b34*/ 	.word	0x000086e0
        /*0b38*/ 	.word	0x00000000
        /*0b3c*/ 	.word	0x00000000
        /*0b40*/ 	.short	0x010a
        /*0b42*/ 	.byte	0xff
	.zero		1


	//   ....[165]....
        /*0b44*/ 	.word	0x00008740
        /*0b48*/ 	.word	0x00000000
        /*0b4c*/ 	.word	0x00000000
        /*0b50*/ 	.short	0x010a
        /*0b52*/ 	.byte	0xff
	.zero		1


	//   ....[166]....
        /*0b54*/ 	.word	0x000087a0
        /*0b58*/ 	.word	0x00000000
        /*0b5c*/ 	.word	0x00000000
        /*0b60*/ 	.short	0x010a
        /*0b62*/ 	.byte	0xff
	.zero		1


	//   ....[167]....
        /*0b64*/ 	.word	0x00008800
        /*0b68*/ 	.word	0x00000000
        /*0b6c*/ 	.word	0x00000000
        /*0b70*/ 	.short	0x010a
        /*0b72*/ 	.byte	0xff
	.zero		1


	//   ....[168]....
        /*0b74*/ 	.word	0x00008860
        /*0b78*/ 	.word	0x00000000
        /*0b7c*/ 	.word	0x00000000
        /*0b80*/ 	.short	0x010a
        /*0b82*/ 	.byte	0xff
	.zero		1


	//   ....[169]....
        /*0b84*/ 	.word	0x000088c0
        /*0b88*/ 	.word	0x00000000
        /*0b8c*/ 	.word	0x00000000
        /*0b90*/ 	.short	0x010a
        /*0b92*/ 	.byte	0xff
	.zero		1


	//   ....[170]....
        /*0b94*/ 	.word	0x00008920
        /*0b98*/ 	.word	0x00000000
        /*0b9c*/ 	.word	0x00000000
        /*0ba0*/ 	.short	0x010a
        /*0ba2*/ 	.byte	0xff
	.zero		1


	//   ....[171]....
        /*0ba4*/ 	.word	0x00008980
        /*0ba8*/ 	.word	0x00000000
        /*0bac*/ 	.word	0x00000000
        /*0bb0*/ 	.short	0x010a
        /*0bb2*/ 	.byte	0xff
	.zero		1


	//   ....[172]....
        /*0bb4*/ 	.word	0x000089e0
        /*0bb8*/ 	.word	0x00000000
        /*0bbc*/ 	.word	0x00000000
        /*0bc0*/ 	.short	0x010a
        /*0bc2*/ 	.byte	0xff
	.zero		1


	//   ....[173]....
        /*0bc4*/ 	.word	0x00008a40
        /*0bc8*/ 	.word	0x00000000
        /*0bcc*/ 	.word	0x00000000
        /*0bd0*/ 	.short	0x010a
        /*0bd2*/ 	.byte	0xff
	.zero		1


	//   ....[174]....
        /*0bd4*/ 	.word	0x00008aa0
        /*0bd8*/ 	.word	0x00000000
        /*0bdc*/ 	.word	0x00000000
        /*0be0*/ 	.short	0x010a
        /*0be2*/ 	.byte	0xff
	.zero		1


	//   ....[175]....
        /*0be4*/ 	.word	0x00008b00
        /*0be8*/ 	.word	0x00000000
        /*0bec*/ 	.word	0x00000000
        /*0bf0*/ 	.short	0x010a
        /*0bf2*/ 	.byte	0xff
	.zero		1


	//   ....[176]....
        /*0bf4*/ 	.word	0x00008b60
        /*0bf8*/ 	.word	0x00000000
        /*0bfc*/ 	.word	0x00000000
        /*0c00*/ 	.short	0x010a
        /*0c02*/ 	.byte	0xff
	.zero		1


	//   ....[177]....
        /*0c04*/ 	.word	0x00008bc0
        /*0c08*/ 	.word	0x00000000
        /*0c0c*/ 	.word	0x00000000
        /*0c10*/ 	.short	0x010a
        /*0c12*/ 	.byte	0xff
	.zero		1


	//   ....[178]....
        /*0c14*/ 	.word	0x00008c20
        /*0c18*/ 	.word	0x00000000
        /*0c1c*/ 	.word	0x00000000
        /*0c20*/ 	.short	0x010a
        /*0c22*/ 	.byte	0xff
	.zero		1


	//   ....[179]....
        /*0c24*/ 	.word	0x00008c80
        /*0c28*/ 	.word	0x00000000
        /*0c2c*/ 	.word	0x00000000
        /*0c30*/ 	.short	0x010a
        /*0c32*/ 	.byte	0xff
	.zero		1


	//   ....[180]....
        /*0c34*/ 	.word	0x00008ce0
        /*0c38*/ 	.word	0x00000000
        /*0c3c*/ 	.word	0x00000000
        /*0c40*/ 	.short	0x010a
        /*0c42*/ 	.byte	0xff
	.zero		1


	//   ....[181]....
        /*0c44*/ 	.word	0x00008d40
        /*0c48*/ 	.word	0x00000000
        /*0c4c*/ 	.word	0x00000000
        /*0c50*/ 	.short	0x010a
        /*0c52*/ 	.byte	0xff
	.zero		1


	//   ....[182]....
        /*0c54*/ 	.word	0x00008da0
        /*0c58*/ 	.word	0x00000000
        /*0c5c*/ 	.word	0x00000000
        /*0c60*/ 	.short	0x010a
        /*0c62*/ 	.byte	0xff
	.zero		1


	//   ....[183]....
        /*0c64*/ 	.word	0x00008e00
        /*0c68*/ 	.word	0x00000000
        /*0c6c*/ 	.word	0x00000000
        /*0c70*/ 	.short	0x010a
        /*0c72*/ 	.byte	0xff
	.zero		1


	//   ....[184]....
        /*0c74*/ 	.word	0x00008e60
        /*0c78*/ 	.word	0x00000000
        /*0c7c*/ 	.word	0x00000000
        /*0c80*/ 	.short	0x010a
        /*0c82*/ 	.byte	0xff
	.zero		1


	//   ....[185]....
        /*0c84*/ 	.word	0x00008eb0
        /*0c88*/ 	.word	0x00000002
        /*0c8c*/ 	.word	0x00000240
        /*0c90*/ 	.short	0x010a
        /*0c92*/ 	.byte	0xff
	.zero		1


	//   ....[186]....
        /*0c94*/ 	.word	0x00008f10
        /*0c98*/ 	.word	0x00000002
        /*0c9c*/ 	.word	0x000001f0
        /*0ca0*/ 	.short	0x010a
        /*0ca2*/ 	.byte	0xff
	.zero		1


	//   ....[187]....
        /*0ca4*/ 	.word	0x00008f60
        /*0ca8*/ 	.word	0x00000002
        /*0cac*/ 	.word	0x000001e0
        /*0cb0*/ 	.short	0x010a
        /*0cb2*/ 	.byte	0xff
	.zero		1


	//   ....[188]....
        /*0cb4*/ 	.word	0x00008fc0
        /*0cb8*/ 	.word	0x00000000
        /*0cbc*/ 	.word	0x000001f0
        /*0cc0*/ 	.short	0x010a
        /*0cc2*/ 	.byte	0xff
	.zero		1


	//   ....[189]....
        /*0cc4*/ 	.word	0x00009010
        /*0cc8*/ 	.word	0x00000000
        /*0ccc*/ 	.word	0x000001e0
        /*0cd0*/ 	.short	0x010a
        /*0cd2*/ 	.byte	0xff
	.zero		1


	//   ....[190]....
        /*0cd4*/ 	.word	0x00009070
        /*0cd8*/ 	.word	0x00000002
        /*0cdc*/ 	.word	0x00000220
        /*0ce0*/ 	.short	0x010a
        /*0ce2*/ 	.byte	0xff
	.zero		1


	//   ....[191]....
        /*0ce4*/ 	.word	0x000090d0
        /*0ce8*/ 	.word	0x00000000
        /*0cec*/ 	.word	0x00000000
        /*0cf0*/ 	.short	0x010a
        /*0cf2*/ 	.byte	0xff
	.zero		1


	//   ....[192]....
        /*0cf4*/ 	.word	0x00009130
        /*0cf8*/ 	.word	0x00000000
        /*0cfc*/ 	.word	0x00000000
        /*0d00*/ 	.short	0x010a
        /*0d02*/ 	.byte	0xff
	.zero		1


	//   ....[193]....
        /*0d04*/ 	.word	0x00009190
        /*0d08*/ 	.word	0x00000000
        /*0d0c*/ 	.word	0x00000000
        /*0d10*/ 	.short	0x010a
        /*0d12*/ 	.byte	0xff
	.zero		1


	//   ....[194]....
        /*0d14*/ 	.word	0x000091f0
        /*0d18*/ 	.word	0x00000000
        /*0d1c*/ 	.word	0x00000000
        /*0d20*/ 	.short	0x010a
        /*0d22*/ 	.byte	0xff
	.zero		1


	//   ....[195]....
        /*0d24*/ 	.word	0x00009250
        /*0d28*/ 	.word	0x00000000
        /*0d2c*/ 	.word	0x00000000
        /*0d30*/ 	.short	0x010a
        /*0d32*/ 	.byte	0xff
	.zero		1


	//   ....[196]....
        /*0d34*/ 	.word	0x000092a0
        /*0d38*/ 	.word	0x0000000c
        /*0d3c*/ 	.word	0x000001e0
        /*0d40*/ 	.short	0x010a
        /*0d42*/ 	.byte	0xff
	.zero		1


	//   ....[197]....
        /*0d44*/ 	.word	0x00009300
        /*0d48*/ 	.word	0x00000000
        /*0d4c*/ 	.word	0x000001d8
        /*0d50*/ 	.short	0x010a
        /*0d52*/ 	.byte	0xff
	.zero		1


	//   ....[198]....
        /*0d54*/ 	.word	0x00009360
        /*0d58*/ 	.word	0x00000000
        /*0d5c*/ 	.word	0x000001b8
        /*0d60*/ 	.short	0x010a
        /*0d62*/ 	.byte	0xff
	.zero		1


	//   ....[199]....
        /*0d64*/ 	.word	0x000093c0
        /*0d68*/ 	.word	0x00000006
        /*0d6c*/ 	.word	0x000001b8
        /*0d70*/ 	.short	0x010a
        /*0d72*/ 	.byte	0xff
	.zero		1


	//   ....[200]....
        /*0d74*/ 	.word	0x00009420
        /*0d78*/ 	.word	0x00000000
        /*0d7c*/ 	.word	0x00000000
        /*0d80*/ 	.short	0x010a
        /*0d82*/ 	.byte	0xff
	.zero		1


	//   ....[201]....
        /*0d84*/ 	.word	0x00009480
        /*0d88*/ 	.word	0x00000000
        /*0d8c*/ 	.word	0x00000000
        /*0d90*/ 	.short	0x010a
        /*0d92*/ 	.byte	0xff
	.zero		1


	//   ....[202]....
        /*0d94*/ 	.word	0x000094d0
        /*0d98*/ 	.word	0x00000000
        /*0d9c*/ 	.word	0x000001e0
        /*0da0*/ 	.short	0x010a
        /*0da2*/ 	.byte	0xff
	.zero		1


	//   ....[203]....
        /*0da4*/ 	.word	0x00009520
        /*0da8*/ 	.word	0x00000002
        /*0dac*/ 	.word	0x000001a0
        /*0db0*/ 	.short	0x010a
        /*0db2*/ 	.byte	0xff
	.zero		1


	//   ....[204]....
        /*0db4*/ 	.word	0x00009570
        /*0db8*/ 	.word	0x0000001b
        /*0dbc*/ 	.word	0x00000200
        /*0dc0*/ 	.short	0x010a
        /*0dc2*/ 	.byte	0xff
	.zero		1


	//   ....[205]....
        /*0dc4*/ 	.word	0x000095c0
        /*0dc8*/ 	.word	0x00000002
        /*0dcc*/ 	.word	0x000001a0
        /*0dd0*/ 	.short	0x010a
        /*0dd2*/ 	.byte	0xff
	.zero		1


	//----- nvinfo : EIATTR_NUM_MBARRIERS
	.align		4
.L_47:
        /*0dd4*/ 	.byte	0x03, 0x38
        /*0dd6*/ 	.short	0x004c


	//----- nvinfo : EIATTR_EXIT_INSTR_OFFSETS
	.align		4
        /*0dd8*/ 	.byte	0x04, 0x1c
        /*0dda*/ 	.short	(.L_49 - .L_48)


	//   ....[0]....
.L_48:
        /*0ddc*/ 	.word	0x00003900


	//   ....[1]....
        /*0de0*/ 	.word	0x00003df0


	//   ....[2]....
        /*0de4*/ 	.word	0x00003e50


	//   ....[3]....
        /*0de8*/ 	.word	0x00004ce0


	//   ....[4]....
        /*0dec*/ 	.word	0x00005cb0


	//   ....[5]....
        /*0df0*/ 	.word	0x00005cf0


	//   ....[6]....
        /*0df4*/ 	.word	0x000082c0


	//   ....[7]....
        /*0df8*/ 	.word	0x00008340


	//   ....[8]....
        /*0dfc*/ 	.word	0x00008370


	//   ....[9]....
        /*0e00*/ 	.word	0x000083e0


	//----- nvinfo : EIATTR_MAX_THREADS
	.align		4
.L_49:
        /*0e04*/ 	.byte	0x04, 0x05
        /*0e06*/ 	.short	(.L_51 - .L_50)
.L_50:
        /*0e08*/ 	.word	0x00000100
        /*0e0c*/ 	.word	0x00000001
        /*0e10*/ 	.word	0x00000001


	//----- nvinfo : EIATTR_CRS_STACK_SIZE
	.align		4
.L_51:
        /*0e14*/ 	.byte	0x04, 0x1e
        /*0e16*/ 	.short	(.L_53 - .L_52)
.L_52:
        /*0e18*/ 	.word	0x00000000


	//----- nvinfo : EIATTR_CBANK_PARAM_SIZE
	.align		4
.L_53:
        /*0e1c*/ 	.byte	0x03, 0x19
        /*0e1e*/ 	.short	0x0800


	//----- nvinfo : EIATTR_PARAM_CBANK
	.align		4
        /*0e20*/ 	.byte	0x04, 0x0a
        /*0e22*/ 	.short	(.L_55 - .L_54)
	.align		4
.L_54:
        /*0e24*/ 	.word	index@(.nv.constant0._ZN7cutlass13device_kernelINS_4gemm6kernel13GemmUniversalIN4cute5tupleIJiiiiEEENS1_10collective13CollectiveMmaINS1_35MainloopSm100TmaUmmaWarpSpecializedILi26ELi2ELi4ENS5_IJNS4_1CILi1EEENSA_ILi4EEESB_EEEEENS5_IJNSA_ILi64EEESF_NSA_ILi32EEEEEENS_6half_tENS5_IJlSB_lEEESI_SJ_NS4_8TiledMMAINS4_8MMA_AtomIJNS4_20SM100_MMA_F16BF16_SSISI_SI_fLi64ELi64ELNS4_4UMMA5MajorE0ELSO_0ELNSN_7ScaleInE0ELSP_0EEEEEENS4_6LayoutINS5_IJSB_SB_SB_EEENS5_IJNSA_ILi0EEESU_SU_EEEEENS5_IJNS4_10UnderscoreESX_SX_EEEEENS4_23SM90_TMA_LOAD_MULTICASTENS4_14ComposedLayoutINS4_7SwizzleILi2ELi4ELi3EEENS4_18smem_ptr_flag_bitsILi16EEENSS_INS5_IJNSA_ILi8EEESG_EEENS5_IJSG_SB_EEEEEEEvNS4_8identityENS4_13SM90_TMA_LOADES1A_vS1B_EENS_8epilogue10collective18CollectiveEpilogueINS1E_23Sm100TmaWarpSpecializedILi3ELi2ELi16ELb1ELb0EEEJSH_NS5_IJNSS_ISF_SB_EENSS_ISG_SB_EEEEESI_SJ_SI_SJ_NS1E_6fusion15FusionCallbacksIS1I_NS1M_17LinearCombinationISI_fSI_fLNS_15FloatRoundStyleE2EEESH_S1L_JEEENS4_5SM1004TMEM4LOAD26SM100_TMEM_LOAD_16dp256b4xES1C_S1A_NS4_17SM75_U32x4_LDSM_NENS4_14SM90_TMA_STOREES1A_NS4_17SM90_U32x4_STSM_NENS4_39AutoVectorizingCopyWithAssumedAlignmentILi128EEEEEEvvEEEEvNT_6ParamsE)
        /*0e28*/ 	.short	0x0380
        /*0e2a*/ 	.short	0x0800


	//----- nvinfo : EIATTR_SW_WAR
	.align		4
.L_55:
        /*0e2c*/ 	.byte	0x04, 0x36
        /*0e2e*/ 	.short	(.L_57 - .L_56)
.L_56:
        /*0e30*/ 	.word	0x00000008
.L_57:


//--------------------- .nv.callgraph             --------------------------
	.section	.nv.callgraph,"",@"SHT_CUDA_CALLGRAPH"
	.align	4
	.sectionentsize	8
	.align		4
        /*0000*/ 	.word	0x00000000
	.align		4
        /*0004*/ 	.word	0xffffffff
	.align		4
        /*0008*/ 	.word	index@(_ZN7cutlass13device_kernelINS_4gemm6kernel13GemmUniversalIN4cute5tupleIJiiiiEEENS1_10collective13CollectiveMmaINS1_35MainloopSm100TmaUmmaWarpSpecializedILi26ELi2ELi4ENS5_IJNS4_1CILi1EEENSA_ILi4EEESB_EEEEENS5_IJNSA_ILi64EEESF_NSA_ILi32EEEEEENS_6half_tENS5_IJlSB_lEEESI_SJ_NS4_8TiledMMAINS4_8MMA_AtomIJNS4_20SM100_MMA_F16BF16_SSISI_SI_fLi64ELi64ELNS4_4UMMA5MajorE0ELSO_0ELNSN_7ScaleInE0ELSP_0EEEEEENS4_6LayoutINS5_IJSB_SB_SB_EEENS5_IJNSA_ILi0EEESU_SU_EEEEENS5_IJNS4_10UnderscoreESX_SX_EEEEENS4_23SM90_TMA_LOAD_MULTICASTENS4_14ComposedLayoutINS4_7SwizzleILi2ELi4ELi3EEENS4_18smem_ptr_flag_bitsILi16EEENSS_INS5_IJNSA_ILi8EEESG_EEENS5_IJSG_SB_EEEEEEEvNS4_8identityENS4_13SM90_TMA_LOADES1A_vS1B_EENS_8epilogue10collective18CollectiveEpilogueINS1E_23Sm100TmaWarpSpecializedILi3ELi2ELi16ELb1ELb0EEEJSH_NS5_IJNSS_ISF_SB_EENSS_ISG_SB_EEEEESI_SJ_SI_SJ_NS1E_6fusion15FusionCallbacksIS1I_NS1M_17LinearCombinationISI_fSI_fLNS_15FloatRoundStyleE2EEESH_S1L_JEEENS4_5SM1004TMEM4LOAD26SM100_TMEM_LOAD_16dp256b4xES1C_S1A_NS4_17SM75_U32x4_LDSM_NENS4_14SM90_TMA_STOREES1A_NS4_17SM90_U32x4_STSM_NENS4_39AutoVectorizingCopyWithAssumedAlignmentILi128EEEEEEvvEEEEvNT_6ParamsE)
	.align		4
        /*000c*/ 	.word	index@(__assertfail)
	.align		4
        /*0010*/ 	.word	0x00000000
	.align		4
        /*0014*/ 	.word	0xfffffffe
	.align		4
        /*0018*/ 	.word	0x00000000
	.align		4
        /*001c*/ 	.word	0xfffffffd
	.align		4
        /*0020*/ 	.word	0x00000000
	.align		4
        /*0024*/ 	.word	0xfffffffc


//--------------------- .nv.constant4             --------------------------
	.section	.nv.constant4,"a",@progbits
	.align	8
	.align		8
.nv.constant4:
        /*0000*/ 	.dword	__assertfail
	.align		8
        /*0008*/ 	.dword	__unnamed_1
	.align		8
        /*0010*/ 	.dword	__unnamed_2
	.align		8
        /*0018*/ 	.dword	_ZN40_INTERNAL_d88d76b8_4_k_cu_45161814_253074cuda3std3__45__cpo5beginE
	.align		8
        /*0020*/ 	.dword	_ZN40_INTERNAL_d88d76b8_4_k_cu_45161814_253074cuda3std3__45__cpo3endE
	.align		8
        /*0028*/ 	.dword	_ZN40_INTERNAL_d88d76b8_4_k_cu_45161814_253074cuda3std3__45__cpo6cbeginE
	.align		8
        /*0030*/ 	.dword	_ZN40_INTERNAL_d88d76b8_4_k_cu_45161814_253074cuda3std3__45__cpo4cendE
	.align		8
        /*0038*/ 	.dword	_ZN40_INTERNAL_d88d76b8_4_k_cu_45161814_253074cuda3std3__442_GLOBAL__N__d88d76b8_4_k_cu_45161814_253076ignoreE
	.align		8
        /*0040*/ 	.dword	_ZN40_INTERNAL_d88d76b8_4_k_cu_45161814_253074cuda3std3__419piecewise_constructE
	.align		8
        /*0048*/ 	.dword	_ZN40_INTERNAL_d88d76b8_4_k_cu_45161814_253074cuda3std3__48in_placeE
	.align		8
        /*0050*/ 	.dword	_ZN40_INTERNAL_d88d76b8_4_k_cu_45161814_253074cuda3std6ranges3__45__cpo4swapE
	.align		8
        /*0058*/ 	.dword	_ZN40_INTERNAL_d88d76b8_4_k_cu_45161814_253074cuda3std6ranges3__45__cpo9iter_moveE
	.align		8
        /*0060*/ 	.dword	_ZN40_INTERNAL_d88d76b8_4_k_cu_45161814_253074cute7productE
	.align		8
        /*0068*/ 	.dword	_ZN40_INTERNAL_d88d76b8_4_k_cu_45161814_253074cute1_E
	.align		8
        /*0070*/ 	.dword	$str$25
	.align		8
        /*0078*/ 	.dword	$str$26
	.align		8
        /*0080*/ 	.dword	$str$27
	.align		8
        /*0088*/ 	.dword	$str$28


//--------------------- .text._ZN7cutlass13device_kernelINS_4gemm6kernel13GemmUniversalIN4cute5tupleIJiiiiEEENS1_10collective13CollectiveMmaINS1_35MainloopSm100TmaUmmaWarpSpecializedILi26ELi2ELi4ENS5_IJNS4_1CILi1EEENSA_ILi4EEESB_EEEEENS5_IJNSA_ILi64EEESF_NSA_ILi32EEEEEENS_6half_tENS5_IJlSB_lEEESI_SJ_NS4_8TiledMMAINS4_8MMA_AtomIJNS4_20SM100_MMA_F16BF16_SSISI_SI_fLi64ELi64ELNS4_4UMMA5MajorE0ELSO_0ELNSN_7ScaleInE0ELSP_0EEEEEENS4_6LayoutINS5_IJSB_SB_SB_EEENS5_IJNSA_ILi0EEESU_SU_EEEEENS5_IJNS4_10UnderscoreESX_SX_EEEEENS4_23SM90_TMA_LOAD_MULTICASTENS4_14ComposedLayoutINS4_7SwizzleILi2ELi4ELi3EEENS4_18smem_ptr_flag_bitsILi16EEENSS_INS5_IJNSA_ILi8EEESG_EEENS5_IJSG_SB_EEEEEEEvNS4_8identityENS4_13SM90_TMA_LOADES1A_vS1B_EENS_8epilogue10collective18CollectiveEpilogueINS1E_23Sm100TmaWarpSpecializedILi3ELi2ELi16ELb1ELb0EEEJSH_NS5_IJNSS_ISF_SB_EENSS_ISG_SB_EEEEESI_SJ_SI_SJ_NS1E_6fusion15FusionCallbacksIS1I_NS1M_17LinearCombinationISI_fSI_fLNS_15FloatRoundStyleE2EEESH_S1L_JEEENS4_5SM1004TMEM4LOAD26SM100_TMEM_LOAD_16dp256b4xES1C_S1A_NS4_17SM75_U32x4_LDSM_NENS4_14SM90_TMA_STOREES1A_NS4_17SM90_U32x4_STSM_NENS4_39AutoVectorizingCopyWithAssumedAlignmentILi128EEEEEEvvEEEEvNT_6ParamsE --------------------------
	.section	.text._ZN7cutlass13device_kernelINS_4gemm6kernel13GemmUniversalIN4cute5tupleIJiiiiEEENS1_10collective13CollectiveMmaINS1_35MainloopSm100TmaUmmaWarpSpecializedILi26ELi2ELi4ENS5_IJNS4_1CILi1EEENSA_ILi4EEESB_EEEEENS5_IJNSA_ILi64EEESF_NSA_ILi32EEEEEENS_6half_tENS5_IJlSB_lEEESI_SJ_NS4_8TiledMMAINS4_8MMA_AtomIJNS4_20SM100_MMA_F16BF16_SSISI_SI_fLi64ELi64ELNS4_4UMMA5MajorE0ELSO_0ELNSN_7ScaleInE0ELSP_0EEEEEENS4_6LayoutINS5_IJSB_SB_SB_EEENS5_IJNSA_ILi0EEESU_SU_EEEEENS5_IJNS4_10UnderscoreESX_SX_EEEEENS4_23SM90_TMA_LOAD_MULTICASTENS4_14ComposedLayoutINS4_7SwizzleILi2ELi4ELi3EEENS4_18smem_ptr_flag_bitsILi16EEENSS_INS5_IJNSA_ILi8EEESG_EEENS5_IJSG_SB_EEEEEEEvNS4_8identityENS4_13SM90_TMA_LOADES1A_vS1B_EENS_8epilogue10collective18CollectiveEpilogueINS1E_23Sm100TmaWarpSpecializedILi3ELi2ELi16ELb1ELb0EEEJSH_NS5_IJNSS_ISF_SB_EENSS_ISG_SB_EEEEESI_SJ_SI_SJ_NS1E_6fusion15FusionCallbacksIS1I_NS1M_17LinearCombinationISI_fSI_fLNS_15FloatRoundStyleE2EEESH_S1L_JEEENS4_5SM1004TMEM4LOAD26SM100_TMEM_LOAD_16dp256b4xES1C_S1A_NS4_17SM75_U32x4_LDSM_NENS4_14SM90_TMA_STOREES1A_NS4_17SM90_U32x4_STSM_NENS4_39AutoVectorizingCopyWithAssumedAlignmentILi128EEEEEEvvEEEEvNT_6ParamsE,"ax",@progbits
	.align	128
.text._ZN7cutlass13device_kernelINS_4gemm6kernel13GemmUniversalIN4cute5tupleIJiiiiEEENS1_10collective13CollectiveMmaINS1_35MainloopSm100TmaUmmaWarpSpecializedILi26ELi2ELi4ENS5_IJNS4_1CILi1EEENSA_ILi4EEESB_EEEEENS5_IJNSA_ILi64EEESF_NSA_ILi32EEEEEENS_6half_tENS5_IJlSB_lEEESI_SJ_NS4_8TiledMMAINS4_8MMA_AtomIJNS4_20SM100_MMA_F16BF16_SSISI_SI_fLi64ELi64ELNS4_4UMMA5MajorE0ELSO_0ELNSN_7ScaleInE0ELSP_0EEEEEENS4_6LayoutINS5_IJSB_SB_SB_EEENS5_IJNSA_ILi0EEESU_SU_EEEEENS5_IJNS4_10UnderscoreESX_SX_EEEEENS4_23SM90_TMA_LOAD_MULTICASTENS4_14ComposedLayoutINS4_7SwizzleILi2ELi4ELi3EEENS4_18smem_ptr_flag_bitsILi16EEENSS_INS5_IJNSA_ILi8EEESG_EEENS5_IJSG_SB_EEEEEEEvNS4_8identityENS4_13SM90_TMA_LOADES1A_vS1B_EENS_8epilogue10collective18CollectiveEpilogueINS1E_23Sm100TmaWarpSpecializedILi3ELi2ELi16ELb1ELb0EEEJSH_NS5_IJNSS_ISF_SB_EENSS_ISG_SB_EEEEESI_SJ_SI_SJ_NS1E_6fusion15FusionCallbacksIS1I_NS1M_17LinearCombinationISI_fSI_fLNS_15FloatRoundStyleE2EEESH_S1L_JEEENS4_5SM1004TMEM4LOAD26SM100_TMEM_LOAD_16dp256b4xES1C_S1A_NS4_17SM75_U32x4_LDSM_NENS4_14SM90_TMA_STOREES1A_NS4_17SM90_U32x4_STSM_NENS4_39AutoVectorizingCopyWithAssumedAlignmentILi128EEEEEEvvEEEEvNT_6ParamsE:
        .type           _ZN7cutlass13device_kernelINS_4gemm6kernel13GemmUniversalIN4cute5tupleIJiiiiEEENS1_10collective13CollectiveMmaINS1_35MainloopSm100TmaUmmaWarpSpecializedILi26ELi2ELi4ENS5_IJNS4_1CILi1EEENSA_ILi4EEESB_EEEEENS5_IJNSA_ILi64EEESF_NSA_ILi32EEEEEENS_6half_tENS5_IJlSB_lEEESI_SJ_NS4_8TiledMMAINS4_8MMA_AtomIJNS4_20SM100_MMA_F16BF16_SSISI_SI_fLi64ELi64ELNS4_4UMMA5MajorE0ELSO_0ELNSN_7ScaleInE0ELSP_0EEEEEENS4_6LayoutINS5_IJSB_SB_SB_EEENS5_IJNSA_ILi0EEESU_SU_EEEEENS5_IJNS4_10UnderscoreESX_SX_EEEEENS4_23SM90_TMA_LOAD_MULTICASTENS4_14ComposedLayoutINS4_7SwizzleILi2ELi4ELi3EEENS4_18smem_ptr_flag_bitsILi16EEENSS_INS5_IJNSA_ILi8EEESG_EEENS5_IJSG_SB_EEEEEEEvNS4_8identityENS4_13SM90_TMA_LOADES1A_vS1B_EENS_8epilogue10collective18CollectiveEpilogueINS1E_23Sm100TmaWarpSpecializedILi3ELi2ELi16ELb1ELb0EEEJSH_NS5_IJNSS_ISF_SB_EENSS_ISG_SB_EEEEESI_SJ_SI_SJ_NS1E_6fusion15FusionCallbacksIS1I_NS1M_17LinearCombinationISI_fSI_fLNS_15FloatRoundStyleE2EEESH_S1L_JEEENS4_5SM1004TMEM4LOAD26SM100_TMEM_LOAD_16dp256b4xES1C_S1A_NS4_17SM75_U32x4_LDSM_NENS4_14SM90_TMA_STOREES1A_NS4_17SM90_U32x4_STSM_NENS4_39AutoVectorizingCopyWithAssumedAlignmentILi128EEEEEEvvEEEEvNT_6ParamsE,@function
        .size           _ZN7cutlass13device_kernelINS_4gemm6kernel13GemmUniversalIN4cute5tupleIJiiiiEEENS1_10collective13CollectiveMmaINS1_35MainloopSm100TmaUmmaWarpSpecializedILi26ELi2ELi4ENS5_IJNS4_1CILi1EEENSA_ILi4EEESB_EEEEENS5_IJNSA_ILi64EEESF_NSA_ILi32EEEEEENS_6half_tENS5_IJlSB_lEEESI_SJ_NS4_8TiledMMAINS4_8MMA_AtomIJNS4_20SM100_MMA_F16BF16_SSISI_SI_fLi64ELi64ELNS4_4UMMA5MajorE0ELSO_0ELNSN_7ScaleInE0ELSP_0EEEEEENS4_6LayoutINS5_IJSB_SB_SB_EEENS5_IJNSA_ILi0EEESU_SU_EEEEENS5_IJNS4_10UnderscoreESX_SX_EEEEENS4_23SM90_TMA_LOAD_MULTICASTENS4_14ComposedLayoutINS4_7SwizzleILi2ELi4ELi3EEENS4_18smem_ptr_flag_bitsILi16EEENSS_INS5_IJNSA_ILi8EEESG_EEENS5_IJSG_SB_EEEEEEEvNS4_8identityENS4_13SM90_TMA_LOADES1A_vS1B_EENS_8epilogue10collective18CollectiveEpilogueINS1E_23Sm100TmaWarpSpecializedILi3ELi2ELi16ELb1ELb0EEEJSH_NS5_IJNSS_ISF_SB_EENSS_ISG_SB_EEEEESI_SJ_SI_SJ_NS1E_6fusion15FusionCallbacksIS1I_NS1M_17LinearCombinationISI_fSI_fLNS_15FloatRoundStyleE2EEESH_S1L_JEEENS4_5SM1004TMEM4LOAD26SM100_TMEM_LOAD_16dp256b4xES1C_S1A_NS4_17SM75_U32x4_LDSM_NENS4_14SM90_TMA_STOREES1A_NS4_17SM90_U32x4_STSM_NENS4_39AutoVectorizingCopyWithAssumedAlignmentILi128EEEEEEvvEEEEvNT_6ParamsE,(.L_x_228 - _ZN7cutlass13device_kernelINS_4gemm6kernel13GemmUniversalIN4cute5tupleIJiiiiEEENS1_10collective13CollectiveMmaINS1_35MainloopSm100TmaUmmaWarpSpecializedILi26ELi2ELi4ENS5_IJNS4_1CILi1EEENSA_ILi4EEESB_EEEEENS5_IJNSA_ILi64EEESF_NSA_ILi32EEEEEENS_6half_tENS5_IJlSB_lEEESI_SJ_NS4_8TiledMMAINS4_8MMA_AtomIJNS4_20SM100_MMA_F16BF16_SSISI_SI_fLi64ELi64ELNS4_4UMMA5MajorE0ELSO_0ELNSN_7ScaleInE0ELSP_0EEEEEENS4_6LayoutINS5_IJSB_SB_SB_EEENS5_IJNSA_ILi0EEESU_SU_EEEEENS5_IJNS4_10UnderscoreESX_SX_EEEEENS4_23SM90_TMA_LOAD_MULTICASTENS4_14ComposedLayoutINS4_7SwizzleILi2ELi4ELi3EEENS4_18smem_ptr_flag_bitsILi16EEENSS_INS5_IJNSA_ILi8EEESG_EEENS5_IJSG_SB_EEEEEEEvNS4_8identityENS4_13SM90_TMA_LOADES1A_vS1B_EENS_8epilogue10collective18CollectiveEpilogueINS1E_23Sm100TmaWarpSpecializedILi3ELi2ELi16ELb1ELb0EEEJSH_NS5_IJNSS_ISF_SB_EENSS_ISG_SB_EEEEESI_SJ_SI_SJ_NS1E_6fusion15FusionCallbacksIS1I_NS1M_17LinearCombinationISI_fSI_fLNS_15FloatRoundStyleE2EEESH_S1L_JEEENS4_5SM1004TMEM4LOAD26SM100_TMEM_LOAD_16dp256b4xES1C_S1A_NS4_17SM75_U32x4_LDSM_NENS4_14SM90_TMA_STOREES1A_NS4_17SM90_U32x4_STSM_NENS4_39AutoVectorizingCopyWithAssumedAlignmentILi128EEEEEEvvEEEEvNT_6ParamsE)
        .other          _ZN7cutlass13device_kernelINS_4gemm6kernel13GemmUniversalIN4cute5tupleIJiiiiEEENS1_10collective13CollectiveMmaINS1_35MainloopSm100TmaUmmaWarpSpecializedILi26ELi2ELi4ENS5_IJNS4_1CILi1EEENSA_ILi4EEESB_EEEEENS5_IJNSA_ILi64EEESF_NSA_ILi32EEEEEENS_6half_tENS5_IJlSB_lEEESI_SJ_NS4_8TiledMMAINS4_8MMA_AtomIJNS4_20SM100_MMA_F16BF16_SSISI_SI_fLi64ELi64ELNS4_4UMMA5MajorE0ELSO_0ELNSN_7ScaleInE0ELSP_0EEEEEENS4_6LayoutINS5_IJSB_SB_SB_EEENS5_IJNSA_ILi0EEESU_SU_EEEEENS5_IJNS4_10UnderscoreESX_SX_EEEEENS4_23SM90_TMA_LOAD_MULTICASTENS4_14ComposedLayoutINS4_7SwizzleILi2ELi4ELi3EEENS4_18smem_ptr_flag_bitsILi16EEENSS_INS5_IJNSA_ILi8EEESG_EEENS5_IJSG_SB_EEEEEEEvNS4_8identityENS4_13SM90_TMA_LOADES1A_vS1B_EENS_8epilogue10collective18CollectiveEpilogueINS1E_23Sm100TmaWarpSpecializedILi3ELi2ELi16ELb1ELb0EEEJSH_NS5_IJNSS_ISF_SB_EENSS_ISG_SB_EEEEESI_SJ_SI_SJ_NS1E_6fusion15FusionCallbacksIS1I_NS1M_17LinearCombinationISI_fSI_fLNS_15FloatRoundStyleE2EEESH_S1L_JEEENS4_5SM1004TMEM4LOAD26SM100_TMEM_LOAD_16dp256b4xES1C_S1A_NS4_17SM75_U32x4_LDSM_NENS4_14SM90_TMA_STOREES1A_NS4_17SM90_U32x4_STSM_NENS4_39AutoVectorizingCopyWithAssumedAlignmentILi128EEEEEEvvEEEEvNT_6ParamsE,@"STO_CUDA_ENTRY STV_DEFAULT"
_ZN7cutlass13device_kernelINS_4gemm6kernel13GemmUniversalIN4cute5tupleIJiiiiEEENS1_10collective13CollectiveMmaINS1_35MainloopSm100TmaUmmaWarpSpecializedILi26ELi2ELi4ENS5_IJNS4_1CILi1EEENSA_ILi4EEESB_EEEEENS5_IJNSA_ILi64EEESF_NSA_ILi32EEEEEENS_6half_tENS5_IJlSB_lEEESI_SJ_NS4_8TiledMMAINS4_8MMA_AtomIJNS4_20SM100_MMA_F16BF16_SSISI_SI_fLi64ELi64ELNS4_4UMMA5MajorE0ELSO_0ELNSN_7ScaleInE0ELSP_0EEEEEENS4_6LayoutINS5_IJSB_SB_SB_EEENS5_IJNSA_ILi0EEESU_SU_EEEEENS5_IJNS4_10UnderscoreESX_SX_EEEEENS4_23SM90_TMA_LOAD_MULTICASTENS4_14ComposedLayoutINS4_7SwizzleILi2ELi4ELi3EEENS4_18smem_ptr_flag_bitsILi16EEENSS_INS5_IJNSA_ILi8EEESG_EEENS5_IJSG_SB_EEEEEEEvNS4_8identityENS4_13SM90_TMA_LOADES1A_vS1B_EENS_8epilogue10collective18CollectiveEpilogueINS1E_23Sm100TmaWarpSpecializedILi3ELi2ELi16ELb1ELb0EEEJSH_NS5_IJNSS_ISF_SB_EENSS_ISG_SB_EEEEESI_SJ_SI_SJ_NS1E_6fusion15FusionCallbacksIS1I_NS1M_17LinearCombinationISI_fSI_fLNS_15FloatRoundStyleE2EEESH_S1L_JEEENS4_5SM1004TMEM4LOAD26SM100_TMEM_LOAD_16dp256b4xES1C_S1A_NS4_17SM75_U32x4_LDSM_NENS4_14SM90_TMA_STOREES1A_NS4_17SM90_U32x4_STSM_NENS4_39AutoVectorizingCopyWithAssumedAlignmentILi128EEEEEEvvEEEEvNT_6ParamsE:
[----:B------:R-:W1:Y:S01]  /*0000*/  LDC R1, c[0x0][0x37c] ;  /* 0x0000df00ff017b82 */ /* 0x000e620000000800 */
[----:B------:R-:W2:Y:S01]  /*0010*/  S2R R55, SR_TID.X ;  /* 0x0000000000377919 */ /* 0x000ea20000002100 */
[----:B------:R-:W3:Y:S01]  /*0020*/  LDCU.64 UR8, c[0x0][0x890] ;  /* 0x00011200ff0877ac */ /* 0x000ee20008000a00 */
[----:B------:R-:W-:Y:S02]  /*0030*/  PRMT R45, RZ, 0x7610, R45 ;  /* 0x00007610ff2d7816 */ /* 0x000fe4000000002d */
[----:B------:R-:W-:Y:S01]  /*0040*/  ELECT P3, URZ, PT ;  /* 0x0000000000ff782f */ /* 0x000fe20003860000 */
[----:B---3--:R-:W-:-:S04]  /*0050*/  UISETP.NE.U32.AND UP0, UPT, UR8, URZ, UPT ;  /* 0x000000ff0800728c */ /* 0x008fc8000bf05070 */
[----:B------:R-:W-:Y:S01]  /*0060*/  UISETP.NE.AND.EX UP0, UPT, UR9, URZ, UPT, UP0 ;  /* 0x000000ff0900728c */ /* 0x000fe2000bf05300 */
[----:B--2---:R-:W-:-:S05]  /*0070*/  SHF.R.U32.HI R46, RZ, 0x5, R55 ;  /* 0x00000005ff2e7819 */ /* 0x004fca0000011637 */
[----:B------:R-:W2:Y:S02]  /*0080*/  SHFL.IDX PT, R0, R46, RZ, 0x1f ;  /* 0x00001fff2e007589 */ /* 0x000ea400000e0000 */
[----:B--2---:R-:W-:Y:S01]  /*0090*/  R2UR UR22, R0 ;  /* 0x00000000001672ca */ /* 0x004fe200000e0000 */
[----:B-1----:R-:W-:-:S14]  /*00a0*/  BRA.U UP0, `(.L_x_0) ;  /* 0x0000000100307547 */ /* 0x002fdc000b800000 */
[----:B------:R-:W1:Y:S02]  /*00b0*/  LDCU.64 UR4, c[0x0][0x888] ;  /* 0x00011100ff0477ac */ /* 0x000e640008000a00 */
[----:B-1----:R-:W-:-:S04]  /*00c0*/  UISETP.NE.U32.AND UP0, UPT, UR4, URZ, UPT ;  /* 0x000000ff0400728c */ /* 0x002fc8000bf05070 */
[----:B------:R-:W-:-:S09]  /*00d0*/  UISETP.NE.AND.EX UP0, UPT, UR5, URZ, UPT, UP0 ;  /* 0x000000ff0500728c */ /* 0x000fd2000bf05300 */
[----:B------:R-:W-:Y:S05]  /*00e0*/  BRA.U !UP0, `(.L_x_1) ;  /* 0x0000000108147547 */ /* 0x000fea000b800000 */
[----:B------:R-:W1:Y:S01]  /*00f0*/  LDC.64 R26, c[0x0][0x888] ;  /* 0x00022200ff1a7b82 */ /* 0x000e620000000a00 */
[----:B------:R-:W1:Y:S02]  /*0100*/  LDCU.64 UR4, c[0x0][0x358] ;  /* 0x00006b00ff0477ac */ /* 0x000e640008000a00 */
[----:B-1----:R1:W5:Y:S01]  /*0110*/  LDG.E R26, desc[UR4][R26.64] ;  /* 0x000000041a1a7981 */ /* 0x002362000c1e1900 */
[----:B------:R-:W-:Y:S01]  /*0120*/  HFMA2 R45, -RZ, RZ, 0, 5.9604644775390625e-08 ;  /* 0x00000001ff2d7431 */ /* 0x000fe200000001ff */
[----:B------:R-:W-:Y:S05]  /*0130*/  BRA `(.L_x_0) ;  /* 0x00000000000c7947 */ /* 0x000fea0003800000 */
.L_x_1:
[----:B------:R-:W1:Y:S01]  /*0140*/  LDCU UR4, c[0x0][0x880] ;  /* 0x00011000ff0477ac */ /* 0x000e620008000800 */
[----:B------:R-:W-:Y:S01]  /*0150*/  HFMA2 R45, -RZ, RZ, 0, 5.9604644775390625e-08 ;  /* 0x00000001ff2d7431 */ /* 0x000fe200000001ff */
[----:B-1----:R-:W-:-:S07]  /*0160*/  MOV R26, UR4 ;  /* 0x00000004001a7c02 */ /* 0x002fce0008000f00 */
.L_x_0:
[----:B------:R-:W2:Y:S02]  /*0170*/  LDCU.64 UR4, c[0x0][0x8b0] ;  /* 0x00011600ff0477ac */ /* 0x000ea40008000a00 */
[----:B--2---:R-:W-:-:S04]  /*0180*/  UISETP.NE.U32.AND UP0, UPT, UR4, URZ, UPT ;  /* 0x000000ff0400728c */ /* 0x004fc8000bf05070 */
[----:B------:R-:W-:-:S09]  /*0190*/  UISETP.NE.AND.EX UP0, UPT, UR5, URZ, UPT, UP0 ;  /* 0x000000ff0500728c */ /* 0x000fd2000bf05300 */
[----:B------:R-:W-:Y:S05]  /*01a0*/  BRA.U UP0, `(.L_x_2) ;  /* 0x0000000100287547 */ /* 0x000fea000b800000 */
[----:B------:R-:W2:Y:S02]  /*01b0*/  LDCU.64 UR4, c[0x0][0x8a8] ;  /* 0x00011500ff0477ac */ /* 0x000ea40008000a00 */
[----:B--2---:R-:W-:-:S04]  /*01c0*/  UISETP.NE.U32.AND UP0, UPT, UR4, URZ, UPT ;  /* 0x000000ff0400728c */ /* 0x004fc8000bf05070 */
[----:B------:R-:W-:-:S09]  /*01d0*/  UISETP.NE.AND.EX UP0, UPT, UR5, URZ, UPT, UP0 ;  /* 0x000000ff0500728c */ /* 0x000fd2000bf05300 */
[----:B------:R-:W-:Y:S05]  /*01e0*/  BRA.U !UP0, `(.L_x_3) ;  /* 0x0000000108107547 */ /* 0x000fea000b800000 */
[----:B------:R-:W2:Y:S01]  /*01f0*/  LDC.64 R24, c[0x0][0x8a8] ;  /* 0x00022a00ff187b82 */ /* 0x000ea20000000a00 */
[----:B------:R-:W2:Y:S02]  /*0200*/  LDCU.64 UR4, c[0x0][0x358] ;  /* 0x00006b00ff0477ac */ /* 0x000ea40008000a00 */
[----:B--2---:R2:W5:Y:S01]  /*0210*/  LDG.E R24, desc[UR4][R24.64] ;  /* 0x0000000418187981 */ /* 0x004562000c1e1900 */
[----:B------:R-:W-:Y:S05]  /*0220*/  BRA `(.L_x_2) ;  /* 0x0000000000087947 */ /* 0x000fea0003800000 */
.L_x_3:
[----:B------:R-:W2:Y:S02]  /*0230*/  LDCU UR4, c[0x0][0x8a0] ;  /* 0x00011400ff0477ac */ /* 0x000ea40008000800 */
[----:B--2---:R-:W-:Y:S02]  /*0240*/  MOV R24, UR4 ;  /* 0x0000000400187c02 */ /* 0x004fe40008000f00 */
.L_x_2:
[----:B------:R-:W-:Y:S01]  /*0250*/  IMAD.U32 R0, RZ, RZ, UR22 ;  /* 0x00000016ff007e24 */ /* 0x000fe2000f8e00ff */
[----:B------:R-:W-:Y:S04]  /*0260*/  BSSY.RECONVERGENT B0, `(.L_x_4) ;  /* 0x000000c000007945 */ /* 0x000fe80003800200 */
[C---:B------:R-:W-:Y:S02]  /*0270*/  ISETP.NE.OR P1, PT, R0.reuse, 0x1, !P3 ;  /* 0x000000010000780c */ /* 0x040fe40005f25670 */
[----:B------:R-:W-:-:S11]  /*0280*/  ISETP.NE.OR P0, PT, R0, 0x3, !P3 ;  /* 0x000000030000780c */ /* 0x000fd60005f05670 */
[----:B------:R-:W-:Y:S05]  /*0290*/  @P1 BRA `(.L_x_5) ;  /* 0x0000000000201947 */ /* 0x000fea0003800000 */
[----:B------:R-:W3:Y:S02]  /*02a0*/  LDCU.64 UR4, c[0x0][0x348] ;  /* 0x00006900ff0477ac */ /* 0x000ee40008000a00 */
[----:B---3--:R-:W-:Y:S02]  /*02b0*/  UIADD3 UR6, UP1, UPT, UR4, 0x80, URZ ;  /* 0x0000008004067890 */ /* 0x008fe4000ff3e0ff */
[----:B------:R-:W-:Y:S02]  /*02c0*/  UIADD3 UR4, UP0, UPT, UR4, 0x180, URZ ;  /* 0x0000018004047890 */ /* 0x000fe4000ff1e0ff */
[----:B------:R-:W-:Y:S02]  /*02d0*/  UIADD3.X UR7, UPT, UPT, URZ, UR5, URZ, UP1, !UPT ;  /* 0x00000005ff077290 */ /* 0x000fe40008ffe4ff */
[----:B------:R-:W-:-:S07]  /*02e0*/  UIADD3.X UR5, UPT, UPT, URZ, UR5, URZ, UP0, !UPT ;  /* 0x00000005ff057290 */ /* 0x000fce00087fe4ff */
[----:B------:R3:W-:Y:S02]  /*02f0*/  UTMACCTL.PF [UR6] ;  /* 0x00000000060079b9 */ /* 0x0007e40008040000 */
[----:B------:R3:W-:Y:S02]  /*0300*/  UTMACCTL.PF [UR4] ;  /* 0x00000000040079b9 */ /* 0x0007e40008040000 */
[----:B---3--:R-:W-:Y:S01]  /*0310*/  NOP ;  /* 0x0000000000007918 */ /* 0x008fe20000000000 */
.L_x_5:
[----:B------:R-:W-:Y:S05]  /*0320*/  BSYNC.RECONVERGENT B0 ;  /* 0x0000000000007941 */ /* 0x000fea0003800200 */
.L_x_4:
[----:B------:R-:W-:Y:S04]  /*0330*/  BSSY.RECONVERGENT B0, `(.L_x_6) ;  /* 0x000000a000007945 */ /* 0x000fe80003800200 */
        /* <DEDUP_REMOVED lines=9> */
.L_x_7:
[----:B------:R-:W-:Y:S05]  /*03d0*/  BSYNC.RECONVERGENT B0 ;  /* 0x0000000000007941 */ /* 0x000fea0003800200 */
.L_x_6:
[----:B------:R-:W3:Y:S01]  /*03e0*/  LDCU.64 UR4, c[0x0][0x888] ;  /* 0x00011100ff0477ac */ /* 0x000ee20008000a00 */
[----:B------:R-:W-:Y:S02]  /*03f0*/  UISETP.EQ.U32.AND UP1, UPT, UR8, URZ, UPT ;  /* 0x000000ff0800728c */ /* 0x000fe4000bf22070 */
[----:B------:R-:W-:Y:S02]  /*0400*/  UPLOP3.LUT UP3, UPT, UPT, UPT, UPT, 0x80, 0x8 ;  /* 0x000000000008789c */ /* 0x000fe40003f6f070 */
[----:B---3--:R-:W-:-:S04]  /*0410*/  UISETP.NE.U32.AND UP0, UPT, UR4, URZ, UPT ;  /* 0x000000ff0400728c */ /* 0x008fc8000bf05070 */
[----:B------:R-:W-:-:S04]  /*0420*/  UISETP.NE.AND.EX UP0, UPT, UR5, URZ, UPT, UP0 ;  /* 0x000000ff0500728c */ /* 0x000fc8000bf05300 */
[----:B------:R-:W-:-:S04]  /*0430*/  UISETP.EQ.OR.EX UP2, UPT, UR9, URZ, !UP0, UP1 ;  /* 0x000000ff0900728c */ /* 0x000fc8000c742710 */
[----:B------:R-:W-:-:S06]  /*0440*/  UP2UR UR4, UPR, URZ, 0x4 ;  /* 0x00000004ff047883 */ /* 0x000fcc0008000000 */
[----:B------:R-:W-:Y:S01]  /*0450*/  MOV R49, UR4 ;  /* 0x0000000400317c02 */ /* 0x000fe20008000f00 */
[----:B------:R-:W-:Y:S06]  /*0460*/  BRA.U !UP2, `(.L_x_8) ;  /* 0x000000010a207547 */ /* 0x000fec000b800000 */
[----:B------:R-:W-:Y:S01]  /*0470*/  UISETP.NE.U32.AND UP1, UPT, UR8, URZ, UPT ;  /* 0x000000ff0800728c */ /* 0x000fe2000bf25070 */
[----:B-----5:R-:W-:Y:S01]  /*0480*/  FSETP.NEU.AND P0, PT, R26, RZ, PT ;  /* 0x000000ff1a00720b */ /* 0x020fe20003f0d000 */
[----:B------:R-:W-:Y:S02]  /*0490*/  USEL UR4, URZ, 0xffffffff, UP0 ;  /* 0xffffffffff047887 */ /* 0x000fe40008000000 */
[----:B------:R-:W-:-:S10]  /*04a0*/  UISETP.NE.AND.EX UP1, UPT, UR9, URZ, UPT, UP1 ;  /* 0x000000ff0900728c */ /* 0x000fd4000bf25310 */
[----:B------:R-:W-:Y:S01]  /*04b0*/  VOTEU.ANY UP0, P0 ;  /* 0x0000000000ff7886 */ /* 0x000fe20000000100 */
[----:B------:R-:W-:-:S04]  /*04c0*/  @!UP1 USEL UR4, URZ, 0xffffffff, UP0 ;  /* 0xffffffffff049887 */ /* 0x000fc80008000000 */
[----:B------:R-:W-:-:S04]  /*04d0*/  ULOP3.LUT UR4, UR4, 0x1, URZ, 0xc0, !UPT ;  /* 0x0000000104047892 */ /* 0x000fc8000f8ec0ff */
[----:B------:R-:W-:-:S11]  /*04e0*/  UISETP.NE.U32.AND UP3, UPT, UR4, 0x1, UPT ;  /* 0x000000010400788c */ /* 0x000fd6000bf65070 */
.L_x_8:
[----:B------:R-:W3:Y:S01]  /*04f0*/  SHFL.IDX PT, R2, R46, RZ, 0x1f ;  /* 0x00001fff2e027589 */ /* 0x000ee200000e0000 */
[----:B------:R-:W-:-:S04]  /*0500*/  UISETP.NE.AND UP0, UPT, UR22, 0x2, UPT ;  /* 0x000000021600788c */ /* 0x000fc8000bf05270 */
[----:B------:R-:W-:Y:S01]  /*0510*/  USEL UR37, URZ, 0x1, UP0 ;  /* 0x00000001ff257887 */ /* 0x000fe20008000000 */
[----:B---3--:R-:W-:-:S13]  /*0520*/  ISETP.NE.AND P0, PT, R2, RZ, PT ;  /* 0x000000ff0200720c */ /* 0x008fda0003f05270 */
[----:B------:R-:W-:Y:S05]  /*0530*/  @P0 BRA `(.L_x_9) ;  /* 0x0000000400140947 */ /* 0x000fea0003800000 */
[----:B------:R-:W-:Y:S01]  /*0540*/  ELECT P0, URZ, PT ;  /* 0x0000000000ff782f */ /* 0x000fe20003800000 */
[----:B------:R-:W-:-:S12]  /*0550*/  BSSY.RECONVERGENT B0, `(.L_x_9) ;  /* 0x0000043000007945 */ /* 0x000fd80003800200 */
[----:B------:R-:W-:Y:S05]  /*0560*/  @!P0 BRA `(.L_x_10) ;  /* 0x0000000400048947 */ /* 0x000fea0003800000 */
[----:B------:R-:W3:Y:S01]  /*0570*/  S2UR UR4, SR_CgaCtaId ;  /* 0x00000000000479c3 */ /* 0x000ee20000008800 */
[----:B------:R-:W-:Y:S01]  /*0580*/  UMOV UR5, 0x400 ;  /* 0x0000040000057882 */ /* 0x000fe20000000000 */
[----:B------:R-:W-:Y:S01]  /*0590*/  UMOV UR8, 0x1 ;  /* 0x0000000100087882 */ /* 0x000fe20000000000 */
[----:B------:R-:W-:Y:S01]  /*05a0*/  UMOV UR6, 0x4 ;  /* 0x0000000400067882 */ /* 0x000fe20000000000 */
[----:B------:R-:W-:-:S04]  /*05b0*/  UIADD3 UR8, UPT, UPT, -UR8, 0x100000, URZ ;  /* 0x0010000008087890 */ /* 0x000fc8000fffe1ff */
[----:B------:R-:W-:Y:S02]  /*05c0*/  USHF.L.U32 UR9, UR8, 0xb, URZ ;  /* 0x0000000b08097899 */ /* 0x000fe400080006ff */
[----:B------:R-:W-:Y:S02]  /*05d0*/  USHF.L.U32 UR8, UR8, 0x1, URZ ;  /* 0x0000000108087899 */ /* 0x000fe400080006ff */
[----:B------:R-:W-:-:S04]  /*05e0*/  UIADD3 UR6, UPT, UPT, -UR6, 0x100000, URZ ;  /* 0x0010000006067890 */ /* 0x000fc8000fffe1ff */
[----:B------:R-:W-:Y:S02]  /*05f0*/  USHF.L.U32 UR7, UR6, 0xb, URZ ;  /* 0x0000000b06077899 */ /* 0x000fe400080006ff */
[----:B------:R-:W-:Y:S02]  /*0600*/  USHF.L.U32 UR6, UR6, 0x1, URZ ;  /* 0x0000000106067899 */ /* 0x000fe400080006ff */
[----:B---3--:R-:W-:Y:S01]  /*0610*/  ULEA UR4, UR4, UR5, 0x18 ;  /* 0x0000000504047291 */ /* 0x008fe2000f8ec0ff */
[----:B------:R-:W3:Y:S11]  /*0620*/  FENCE.VIEW.ASYNC.S ;  /* 0x00000000000073c6 */ /* 0x000ef60000000000 */
[----:B---3--:R3:W4:Y:S01]  /*0630*/  SYNCS.EXCH.64 URZ, [UR4], UR8 ;  /* 0x0000000804ff75b2 */ /* 0x0087220008000100 */
[----:B------:R3:W1:Y:S01]  /*0640*/  SYNCS.EXCH.64 URZ, [UR4+0xd0], UR6 ;  /* 0x0000d00604ff75b2 */ /* 0x0006620008000100 */
        /* <DEDUP_REMOVED lines=49> */
[----:B------:R3:W1:Y:S02]  /*0960*/  SYNCS.EXCH.64 URZ, [UR4+0x198], UR6 ;  /* 0x0001980604ff75b2 */ /* 0x0006640008000100 */
[----:B---34-:R-:W-:Y:S01]  /*0970*/  NOP ;  /* 0x0000000000007918 */ /* 0x018fe20000000000 */
.L_x_10:
[----:B------:R-:W-:Y:S05]  /*0980*/  BSYNC.RECONVERGENT B0 ;  /* 0x0000000000007941 */ /* 0x000fea0003800200 */
.L_x_9:
[----:B------:R-:W3:Y:S01]  /*0990*/  SHFL.IDX PT, R2, R46, RZ, 0x1f ;  /* 0x00001fff2e027589 */ /* 0x000ee200000e0000 */
[----:B------:R-:W-:Y:S01]  /*09a0*/  NOP ;  /* 0x0000000000007918 */ /* 0x000fe20000000000 */
[----:B---3--:R-:W-:-:S13]  /*09b0*/  ISETP.NE.AND P0, PT, R2, 0x1, PT ;  /* 0x000000010200780c */ /* 0x008fda0003f05270 */
[----:B------:R-:W-:Y:S05]  /*09c0*/  @P0 BRA `(.L_x_11) ;  /* 0x0000000000500947 */ /* 0x000fea0003800000 */
        /* <DEDUP_REMOVED lines=9> */
[----:B------:R-:W-:Y:S01]  /*0a60*/  USHF.L.U32 UR6, UR6, 0x1, URZ ;  /* 0x0000000106067899 */ /* 0x000fe200080006ff */
[----:B------:R-:W-:Y:S01]  /*0a70*/  ELECT P0, URZ, PT ;  /* 0x0000000000ff782f */ /* 0x000fe20003800000 */
[----:B---3--:R-:W-:Y:S01]  /*0a80*/  ULEA UR4, UR4, UR5, 0x18 ;  /* 0x0000000504047291 */ /* 0x008fe2000f8ec0ff */
[----:B------:R-:W3:Y:S11]  /*0a90*/  FENCE.VIEW.ASYNC.S ;  /* 0x00000000000073c6 */ /* 0x000ef60000000000 */
[----:B---3--:R3:W4:Y:S01]  /*0aa0*/  SYNCS.EXCH.64 URZ, [UR4+0x1a0], UR8 ;  /* 0x0001a00804ff75b2 */ /* 0x0087220008000100 */
[----:B------:R3:W1:Y:S01]  /*0ab0*/  SYNCS.EXCH.64 URZ, [UR4+0x1b8], UR6 ;  /* 0x0001b80604ff75b2 */ /* 0x0006620008000100 */
[----:B------:R3:W1:Y:S01]  /*0ac0*/  SYNCS.EXCH.64 URZ, [UR4+0x1a8], UR8 ;  /* 0x0001a80804ff75b2 */ /* 0x0006620008000100 */
[----:B------:R3:W1:Y:S01]  /*0ad0*/  SYNCS.EXCH.64 URZ, [UR4+0x1c0], UR6 ;  /* 0x0001c00604ff75b2 */ /* 0x0006620008000100 */
[----:B------:R3:W1:Y:S01]  /*0ae0*/  SYNCS.EXCH.64 URZ, [UR4+0x1b0], UR8 ;  /* 0x0001b00804ff75b2 */ /* 0x0006620008000100 */
[----:B------:R3:W1:Y:S01]  /*0af0*/  SYNCS.EXCH.64 URZ, [UR4+0x1c8], UR6 ;  /* 0x0001c80604ff75b2 */ /* 0x0006620008000100 */
[----:B------:R-:W-:Y:S01]  /*0b00*/  NOP ;  /* 0x0000000000007918 */ /* 0x000fe20000000000 */
.L_x_11:
[----:B------:R-:W2:Y:S01]  /*0b10*/  SHFL.IDX PT, R2, R46, RZ, 0x1f ;  /* 0x00001fff2e027589 */ /* 0x000ea200000e0000 */
[----:B------:R-:W-:Y:S01]  /*0b20*/  NOP ;  /* 0x0000000000007918 */ /* 0x000fe20000000000 */
[----:B--2---:R-:W-:-:S13]  /*0b30*/  ISETP.NE.AND P0, PT, R2, 0x3, PT ;  /* 0x000000030200780c */ /* 0x004fda0003f05270 */
[----:B------:R-:W-:Y:S05]  /*0b40*/  @P0 BRA `(.L_x_12) ;  /* 0x0000000000300947 */ /* 0x000fea0003800000 */
[----:B---3--:R-:W2:Y:S01]  /*0b50*/  S2UR UR6, SR_CgaCtaId ;  /* 0x00000000000679c3 */ /* 0x008ea20000008800 */
[----:B------:R-:W-:Y:S01]  /*0b60*/  UMOV UR4, 0x400 ;  /* 0x0000040000047882 */ /* 0x000fe20000000000 */
[----:B------:R-:W-:Y:S01]  /*0b70*/  UMOV UR5, 0x20 ;  /* 0x0000002000057882 */ /* 0x000fe20000000000 */
[----:B------:R-:W-:Y:S01]  /*0b80*/  ELECT P0, URZ, PT ;  /* 0x0000000000ff782f */ /* 0x000fe20003800000 */
[----:B--2---:R-:W-:Y:S02]  /*0b90*/  ULEA UR6, UR6, UR4, 0x18 ;  /* 0x0000000406067291 */ /* 0x004fe4000f8ec0ff */
[----:B------:R-:W-:-:S04]  /*0ba0*/  UIADD3 UR4, UPT, UPT, -UR5, 0x100000, URZ ;  /* 0x0010000005047890 */ /* 0x000fc8000fffe1ff */
[----:B------:R-:W-:Y:S02]  /*0bb0*/  USHF.L.U32 UR5, UR4, 0xb, URZ ;  /* 0x0000000b04057899 */ /* 0x000fe400080006ff */
[----:B------:R-:W-:Y:S01]  /*0bc0*/  USHF.L.U32 UR4, UR4, 0x1, URZ ;  /* 0x0000000104047899 */ /* 0x000fe200080006ff */
[----:B------:R-:W2:Y:S11]  /*0bd0*/  FENCE.VIEW.ASYNC.S ;  /* 0x00000000000073c6 */ /* 0x000eb60000000000 */
[----:B--2---:R2:W3:Y:S01]  /*0be0*/  SYNCS.EXCH.64 URZ, [UR6+0x1d0], UR4 ;  /* 0x0001d00406ff75b2 */ /* 0x0044e20008000100 */
[----:B------:R2:W1:Y:S01]  /*0bf0*/  SYNCS.EXCH.64 URZ, [UR6+0x1d8], UR4 ;  /* 0x0001d80406ff75b2 */ /* 0x0004620008000100 */
[----:B------:R-:W-:Y:S01]  /*0c00*/  NOP ;  /* 0x0000000000007918 */ /* 0x000fe20000000000 */
.L_x_12:
[----:B------:R-:W4:Y:S01]  /*0c10*/  SHFL.IDX PT, R2, R46, RZ, 0x1f ;  /* 0x00001fff2e027589 */ /* 0x000f2200000e0000 */
[----:B------:R-:W-:Y:S01]  /*0c20*/  NOP ;  /* 0x0000000000007918 */ /* 0x000fe20000000000 */
[----:B----4-:R-:W-:-:S13]  /*0c30*/  ISETP.NE.AND P0, PT, R2, 0x4, PT ;  /* 0x000000040200780c */ /* 0x010fda0003f05270 */
[----:B------:R-:W-:Y:S05]  /*0c40*/  @P0 BRA `(.L_x_13) ;  /* 0x00000000004c0947 */ /* 0x000fea0003800000 */
[----:B--23--:R-:W2:Y:S01]  /*0c50*/  S2UR UR6, SR_CgaCtaId ;  /* 0x00000000000679c3 */ /* 0x00cea20000008800 */
[----:B------:R-:W-:Y:S01]  /*0c60*/  UMOV UR4, 0x3a0 ;  /* 0x000003a000047882 */ /* 0x000fe20000000000 */
[----:B------:R-:W-:Y:S01]  /*0c70*/  UMOV UR5, 0x400 ;  /* 0x0000040000057882 */ /* 0x000fe20000000000 */
[----:B------:R-:W-:Y:S01]  /*0c80*/  USEL UR4, UR4, 0x320, UP3 ;  /* 0x0000032004047887 */ /* 0x000fe20009800000 */
[----:B------:R-:W-:Y:S01]  /*0c90*/  UMOV UR8, 0x1 ;  /* 0x0000000100087882 */ /* 0x000fe20000000000 */
[----:B------:R-:W-:Y:S01]  /*0ca0*/  ELECT P0, URZ, PT ;  /* 0x0000000000ff782f */ /* 0x000fe20003800000 */
[----:B------:R-:W-:-:S04]  /*0cb0*/  UIADD3 UR8, UPT, UPT, -UR8, 0x100000, URZ ;  /* 0x0010000008087890 */ /* 0x000fc8000fffe1ff */
[----:B------:R-:W-:Y:S02]  /*0cc0*/  USHF.L.U32 UR9, UR8, 0xb, URZ ;  /* 0x0000000b08097899 */ /* 0x000fe400080006ff */
[----:B------:R-:W-:Y:S02]  /*0cd0*/  USHF.L.U32 UR8, UR8, 0x1, URZ ;  /* 0x0000000108087899 */ /* 0x000fe400080006ff */
[----:B--2---:R-:W-:Y:S02]  /*0ce0*/  ULEA UR6, UR6, UR5, 0x18 ;  /* 0x0000000506067291 */ /* 0x004fe4000f8ec0ff */
[----:B------:R-:W-:-:S04]  /*0cf0*/  UIADD3 UR4, UPT, UPT, -UR4, 0x100000, URZ ;  /* 0x0010000004047890 */ /* 0x000fc8000fffe1ff */
[----:B------:R-:W-:Y:S02]  /*0d00*/  USHF.L.U32 UR5, UR4, 0xb, URZ ;  /* 0x0000000b04057899 */ /* 0x000fe400080006ff */
[----:B------:R-:W-:Y:S01]  /*0d10*/  USHF.L.U32 UR4, UR4, 0x1, URZ ;  /* 0x0000000104047899 */ /* 0x000fe200080006ff */
[----:B------:R-:W2:Y:S03]  /*0d20*/  FENCE.VIEW.ASYNC.S ;  /* 0x00000000000073c6 */ /* 0x000ea60000000000 */
[----:B--2---:R4:W2:Y:S08]  /*0d30*/  SYNCS.EXCH.64 URZ, [UR6+0x1e0], UR8 ;  /* 0x0001e00806ff75b2 */ /* 0x0048b00008000100 */
[----:B------:R4:W3:Y:S01]  /*0d40*/  SYNCS.EXCH.64 URZ, [UR6+0x1f0], UR4 ;  /* 0x0001f00406ff75b2 */ /* 0x0008e20008000100 */
[----:B------:R4:W1:Y:S01]  /*0d50*/  SYNCS.EXCH.64 URZ, [UR6+0x1e8], UR8 ;  /* 0x0001e80806ff75b2 */ /* 0x0008620008000100 */
[----:B------:R4:W1:Y:S02]  /*0d60*/  SYNCS.EXCH.64 URZ, [UR6+0x1f8], UR4 ;  /* 0x0001f80406ff75b2 */ /* 0x0008640008000100 */
[----:B----4-:R-:W-:Y:S01]  /*0d70*/  NOP ;  /* 0x0000000000007918 */ /* 0x010fe20000000000 */
.L_x_13:
[----:B------:R-:W4:Y:S01]  /*0d80*/  SHFL.IDX PT, R2, R46, RZ, 0x1f ;  /* 0x00001fff2e027589 */ /* 0x000f2200000e0000 */
[----:B------:R-:W-:Y:S01]  /*0d90*/  NOP ;  /* 0x0000000000007918 */ /* 0x000fe20000000000 */
[----:B----4-:R-:W-:-:S13]  /*0da0*/  ISETP.NE.AND P0, PT, R2, 0x5, PT ;  /* 0x000000050200780c */ /* 0x010fda0003f05270 */
[----:B------:R-:W-:Y:S05]  /*0db0*/  @P0 BRA `(.L_x_14) ;  /* 0x0000000000580947 */ /* 0x000fea0003800000 */
[----:B--23--:R-:W2:Y:S01]  /*0dc0*/  S2UR UR4, SR_CgaCtaId ;  /* 0x00000000000479c3 */ /* 0x00cea20000008800 */
        /* <DEDUP_REMOVED lines=10> */
[----:B--2---:R-:W-:Y:S01]  /*0e70*/  ULEA UR4, UR4, UR5, 0x18 ;  /* 0x0000000504047291 */ /* 0x004fe2000f8ec0ff */
[----:B------:R-:W2:Y:S11]  /*0e80*/  FENCE.VIEW.ASYNC.S ;  /* 0x00000000000073c6 */ /* 0x000eb60000000000 */
[----:B--2---:R4:W2:Y:S01]  /*0e90*/  SYNCS.EXCH.64 URZ, [UR4+0x200], UR8 ;  /* 0x0002000804ff75b2 */ /* 0x0048a20008000100 */
[----:B------:R4:W3:Y:S01]  /*0ea0*/  SYNCS.EXCH.64 URZ, [UR4+0x220], UR6 ;  /* 0x0002200604ff75b2 */ /* 0x0008e20008000100 */
[----:B------:R4:W1:Y:S01]  /*0eb0*/  SYNCS.EXCH.64 URZ, [UR4+0x208], UR8 ;  /* 0x0002080804ff75b2 */ /* 0x0008620008000100 */
[----:B------:R4:W1:Y:S01]  /*0ec0*/  SYNCS.EXCH.64 URZ, [UR4+0x228], UR6 ;  /* 0x0002280604ff75b2 */ /* 0x0008620008000100 */
[----:B------:R4:W1:Y:S01]  /*0ed0*/  SYNCS.EXCH.64 URZ, [UR4+0x210], UR8 ;  /* 0x0002100804ff75b2 */ /* 0x0008620008000100 */
[----:B------:R4:W1:Y:S01]  /*0ee0*/  SYNCS.EXCH.64 URZ, [UR4+0x230], UR6 ;  /* 0x0002300604ff75b2 */ /* 0x0008620008000100 */
[----:B------:R4:W1:Y:S01]  /*0ef0*/  SYNCS.EXCH.64 URZ, [UR4+0x218], UR8 ;  /* 0x0002180804ff75b2 */ /* 0x0008620008000100 */
[----:B------:R4:W1:Y:S02]  /*0f00*/  SYNCS.EXCH.64 URZ, [UR4+0x238], UR6 ;  /* 0x0002380604ff75b2 */ /* 0x0008640008000100 */
[----:B----4-:R-:W-:Y:S01]  /*0f10*/  NOP ;  /* 0x0000000000007918 */ /* 0x010fe20000000000 */
.L_x_14:
[----:B------:R-:W4:Y:S01]  /*0f20*/  SHFL.IDX PT, R2, R46, RZ, 0x1f ;  /* 0x00001fff2e027589 */ /* 0x000f2200000e0000 */
[----:B------:R-:W1:Y:S01]  /*0f30*/  S2UR UR54, SR_CgaCtaId ;  /* 0x00000000003679c3 */ /* 0x000e620000008800 */
[----:B------:R-:W-:Y:S01]  /*0f40*/  NOP ;  /* 0x0000000000007918 */ /* 0x000fe20000000000 */
[----:B----4-:R-:W-:-:S13]  /*0f50*/  ISETP.NE.AND P0, PT, R2, 0x3, PT ;  /* 0x000000030200780c */ /* 0x010fda0003f05270 */
[----:B-1----:R-:W-:Y:S05]  /*0f60*/  @P0 BRA `(.L_x_15) ;  /* 0x0000000000340947 */ /* 0x002fea0003800000 */
[----:B--23--:R-:W-:Y:S01]  /*0f70*/  UMOV UR4, 0x400 ;  /* 0x0000040000047882 */ /* 0x00cfe20000000000 */
[----:B------:R-:W-:Y:S01]  /*0f80*/  UMOV UR6, 0x20 ;  /* 0x0000002000067882 */ /* 0x000fe20000000000 */
[----:B------:R-:W-:Y:S02]  /*0f90*/  ULEA UR4, UR54, UR4, 0x18 ;  /* 0x0000000436047291 */ /* 0x000fe4000f8ec0ff */
[----:B------:R-:W-:-:S04]  /*0fa0*/  UIADD3 UR6, UPT, UPT, -UR6, 0x100000, URZ ;  /* 0x0010000006067890 */ /* 0x000fc8000fffe1ff */
[----:B------:R-:W-:Y:S02]  /*0fb0*/  USHF.L.U32 UR7, UR6, 0xb, URZ ;  /* 0x0000000b06077899 */ /* 0x000fe400080006ff */
[----:B------:R-:W-:Y:S01]  /*0fc0*/  USHF.L.U32 UR6, UR6, 0x1, URZ ;  /* 0x0000000106067899 */ /* 0x000fe200080006ff */
[----:B------:R-:W-:Y:S01]  /*0fd0*/  ELECT P0, URZ, PT ;  /* 0x0000000000ff782f */ /* 0x000fe20003800000 */
[----:B------:R-:W1:Y:S10]  /*0fe0*/  FENCE.VIEW.ASYNC.S ;  /* 0x00000000000073c6 */ /* 0x000e740000000000 */
[----:B-1----:R1:W4:Y:S01]  /*0ff0*/  SYNCS.EXCH.64 URZ, [UR4+0x240], UR6 ;  /* 0x0002400604ff75b2 */ /* 0x0023220008000100 */
[----:B------:R1:W2:Y:S01]  /*1000*/  SYNCS.EXCH.64 URZ, [UR4+0x250], UR6 ;  /* 0x0002500604ff75b2 */ /* 0x0002a20008000100 */
[----:B------:R1:W3:Y:S01]  /*1010*/  SYNCS.EXCH.64 URZ, [UR4+0x248], UR6 ;  /* 0x0002480604ff75b2 */ /* 0x0002e20008000100 */
[----:B------:R1:W1:Y:S01]  /*1020*/  SYNCS.EXCH.64 URZ, [UR4+0x258], UR6 ;  /* 0x0002580604ff75b2 */ /* 0x0002620008000100 */
[----:B------:R-:W-:Y:S01]  /*1030*/  NOP ;  /* 0x0000000000007918 */ /* 0x000fe20000000000 */
.L_x_15:
[----:B-123--:R-:W1:Y:S01]  /*1040*/  LDCU UR4, c[0x0][0x36c] ;  /* 0x00006d80ff0477ac */ /* 0x00ee620008000800 */
[----:B------:R-:W-:Y:S01]  /*1050*/  ISETP.NE.OR P3, PT, R0, 0x2, !P3 ;  /* 0x000000020000780c */ /* 0x000fe20005f65670 */
[----:B------:R-:W-:Y:S01]  /*1060*/  NOP ;  /* 0x0000000000007918 */ /* 0x000fe20000000000 */
[----:B------:R-:W-:Y:S01]  /*1070*/  LOP3.LUT R0, R55, 0x1f, RZ, 0xc0, !PT ;  /* 0x0000001f37007812 */ /* 0x000fe200078ec0ff */
[----:B------:R-:W-:Y:S02]  /*1080*/  UISETP.NE.AND UP4, UPT, UR22, URZ, UPT ;  /* 0x000000ff1600728c */ /* 0x000fe4000bf85270 */
[----:B-1----:R-:W-:-:S09]  /*1090*/  UISETP.EQ.U32.AND UP5, UPT, UR4, 0x1, UPT ;  /* 0x000000010400788c */ /* 0x002fd2000bfa2070 */
[----:B------:R-:W-:Y:S05]  /*10a0*/  BRA.U !UP5, `(.L_x_16) ;  /* 0x000000010d087547 */ /* 0x000fea000b800000 */
[----:B----4-:R-:W-:Y:S01]  /*10b0*/  UCGABAR_ARV ;  /* 0x00000000000079c7 */ /* 0x010fe20008000000 */
[----:B------:R-:W-:Y:S05]  /*10c0*/  BRA `(.L_x_17) ;  /* 0x0000000000047947 */ /* 0x000fea0003800000 */
.L_x_16:
[----:B----4-:R-:W-:Y:S01]  /*10d0*/  NOP ;  /* 0x0000000000007918 */ /* 0x010fe20000000000 */
.L_x_17:
[----:B------:R-:W1:Y:S01]  /*10e0*/  S2UR UR7, SR_CTAID.X ;  /* 0x00000000000779c3 */ /* 0x000e620000002500 */
[----:B------:R-:W-:-:S05]  /*10f0*/  CS2R.32 R48, SR_CgaSize ;  /* 0x0000000000307805 */ /* 0x000fca0000008a00 */
[----:B------:R-:W-:-:S05]  /*1100*/  IMAD R48, R48, -0xa0, RZ ;  /* 0xffffff6030307824 */ /* 0x000fca00078e02ff */
[----:B------:R-:W-:-:S14]  /*1110*/  R2UR UR5, R48 ;  /* 0x00000000300572ca */ /* 0x000fdc00000e0000 */
[----:B------:R-:W2:Y:S01]  /*1120*/  LDCU UR5, c[0x0][UR5+0x2b0] ;  /* 0x00005600050577ac */ /* 0x000ea20008000800 */
[----:B------:R-:W-:-:S05]  /*1130*/  CS2R.32 R48, SR_CgaSize ;  /* 0x0000000000307805 */ /* 0x000fca0000008a00 */
[----:B------:R-:W-:-:S05]  /*1140*/  IMAD R48, R48, -0xa0, RZ ;  /* 0xffffff6030307824 */ /* 0x000fca00078e02ff */
[----:B------:R-:W-:-:S14]  /*1150*/  R2UR UR4, R48 ;  /* 0x00000000300472ca */ /* 0x000fdc00000e0000 */
[----:B------:R-:W3:Y:S01]  /*1160*/  LDCU UR4, c[0x0][UR4+0x2b4] ;  /* 0x00005680040477ac */ /* 0x000ee20008000800 */
[----:B------:R-:W4:Y:S01]  /*1170*/  S2UR UR8, SR_CTAID.Y ;  /* 0x00000000000879c3 */ /* 0x000f220000002600 */
[----:B------:R-:W-:-:S05]  /*1180*/  CS2R.32 R48, SR_CgaSize ;  /* 0x0000000000307805 */ /* 0x000fca0000008a00 */
[----:B------:R-:W-:-:S05]  /*1190*/  IMAD R48, R48, -0xa0, RZ ;  /* 0xffffff6030307824 */ /* 0x000fca00078e02ff */
[----:B------:R-:W-:-:S14]  /*11a0*/  R2UR UR9, R48 ;  /* 0x00000000300972ca */ /* 0x000fdc00000e0000 */
[----:B------:R-:W3:Y:S01]  /*11b0*/  LDCU UR9, c[0x0][UR9+0x2a0] ;  /* 0x00005400090977ac */ /* 0x000ee20008000800 */
[----:B------:R-:W-:-:S05]  /*11c0*/  CS2R.32 R48, SR_CgaSize ;  /* 0x0000000000307805 */ /* 0x000fca0000008a00 */
[----:B------:R-:W-:-:S05]  /*11d0*/  IMAD R48, R48, -0xa0, RZ ;  /* 0xffffff6030307824 */ /* 0x000fca00078e02ff */
[----:B------:R-:W-:-:S14]  /*11e0*/  R2UR UR10, R48 ;  /* 0x00000000300a72ca */ /* 0x000fdc00000e0000 */
[----:B------:R-:W3:Y:S01]  /*11f0*/  LDCU UR10, c[0x0][UR10+0x2a4] ;  /* 0x000054800a0a77ac */ /* 0x000ee20008000800 */
[----:B------:R-:W3:Y:S01]  /*1200*/  S2UR UR36, SR_CTAID.Z ;  /* 0x00000000002479c3 */ /* 0x000ee20000002700 */
[----:B------:R-:W3:Y:S01]  /*1210*/  LDCU UR23, c[0x0][0xb24] ;  /* 0x00016480ff1777ac */ /* 0x000ee20008000800 */
[----:B------:R-:W3:Y:S01]  /*1220*/  LDCU UR40, c[0x0][0xb24] ;  /* 0x00016480ff2877ac */ /* 0x000ee20008000800 */
[----:B-1----:R-:W-:Y:S01]  /*1230*/  I2FP.F32.U32 R3, UR7 ;  /* 0x0000000700037c45 */ /* 0x002fe20008201000 */
[----:B------:R-:W1:Y:S04]  /*1240*/  LDCU UR27, c[0x0][0xb30] ;  /* 0x00016600ff1b77ac */ /* 0x000e680008000800 */
[----:B--2---:R-:W-:Y:S01]  /*1250*/  FMUL R3, R3, UR5 ;  /* 0x0000000503037c20 */ /* 0x004fe20008400000 */
[----:B------:R-:W-:Y:S01]  /*1260*/  USHF.L.U32 UR24, UR54, 0x9, URZ ;  /* 0x0000000936187899 */ /* 0x000fe200080006ff */
[----:B----4-:R-:W-:Y:S01]  /*1270*/  I2FP.F32.U32 R2, UR8 ;  /* 0x0000000800027c45 */ /* 0x010fe20008201000 */
[----:B------:R-:W-:Y:S01]  /*1280*/  UMOV UR26, UR7 ;  /* 0x00000007001a7c82 */ /* 0x000fe20008000000 */
[----:B------:R-:W-:-:S02]  /*1290*/  UMOV UR30, UR8 ;  /* 0x00000008001e7c82 */ /* 0x000fc40008000000 */
[----:B------:R-:W2:Y:S01]  /*12a0*/  F2I.U32.TRUNC.NTZ R3, R3 ;  /* 0x0000000300037305 */ /* 0x000ea2000020f000 */
[----:B---3--:R-:W-:Y:S01]  /*12b0*/  UISETP.GE.AND UP2, UPT, UR23, 0x1, UPT ;  /* 0x000000011700788c */ /* 0x008fe2000bf46270 */
[----:B------:R-:W-:-:S06]  /*12c0*/  FMUL R2, R2, UR4 ;  /* 0x0000000402027c20 */ /* 0x000fcc0008400000 */
[----:B------:R-:W3:Y:S01]  /*12d0*/  F2I.U32.TRUNC.NTZ R2, R2 ;  /* 0x0000000200027305 */ /* 0x000ee2000020f000 */
[----:B--2---:R-:W-:Y:S02]  /*12e0*/  R2UR UR4, R3 ;  /* 0x00000000030472ca */ /* 0x004fe400000e0000 */
[----:B---3--:R-:W-:Y:S02]  /*12f0*/  R2UR UR6, R2 ;  /* 0x00000000020672ca */ /* 0x008fe400000e0000 */
[----:B------:R-:W-:-:S09]  /*1300*/  PRMT R2, RZ, 0x7610, R2 ;  /* 0x00007610ff027816 */ /* 0x000fd20000000002 */
[----:B------:R-:W-:-:S04]  /*1310*/  UIADD3 UR5, UPT, UPT, -UR4, URZ, URZ ;  /* 0x000000ff04057290 */ /* 0x000fc8000fffe1ff */
[----:B------:R-:W-:Y:S02]  /*1320*/  UIMAD UR5, UR9, UR5, UR7 ;  /* 0x00000005090572a4 */ /* 0x000fe4000f8e0207 */
[----:B------:R-:W-:-:S04]  /*1330*/  UIADD3 UR4, UPT, UPT, -UR6, URZ, URZ ;  /* 0x000000ff06047290 */ /* 0x000fc8000fffe1ff */
[----:B------:R-:W-:Y:S01]  /*1340*/  IMAD.U32 R48, RZ, RZ, UR5 ;  /* 0x00000005ff307e24 */ /* 0x000fe2000f8e00ff */
[----:B------:R-:W-:-:S06]  /*1350*/  UIMAD UR4, UR10, UR4, UR8 ;  /* 0x000000040a0472a4 */ /* 0x000fcc000f8e0208 */
[----:B------:R-:W-:Y:S01]  /*1360*/  IMAD.U32 R47, RZ, RZ, UR4 ;  /* 0x00000004ff2f7e24 */ /* 0x000fe2000f8e00ff */
[----:B-1----:R-:W-:Y:S06]  /*1370*/  BRA.U UP4, `(.L_x_18) ;  /* 0x0000000104487547 */ /* 0x002fec000b800000 */
[----:B------:R-:W-:Y:S02]  /*1380*/  R2UR UR4, R47 ;  /* 0x000000002f0472ca */ /* 0x000fe400000e0000 */
[----:B------:R-:W-:-:S11]  /*1390*/  R2UR UR6, R48 ;  /* 0x00000000300672ca */ /* 0x000fd600000e0000 */
[----:B------:R-:W-:Y:S02]  /*13a0*/  UISETP.NE.AND UP0, UPT, UR4, URZ, UPT ;  /* 0x000000ff0400728c */ /* 0x000fe4000bf05270 */
[----:B------:R-:W-:Y:S02]  /*13b0*/  UISETP.NE.AND UP1, UPT, UR4, 0x1, UPT ;  /* 0x000000010400788c */ /* 0x000fe4000bf25270 */
[----:B------:R-:W-:Y:S02]  /*13c0*/  UISETP.EQ.OR UP0, UPT, UR6, URZ, !UP0 ;  /* 0x000000ff0600728c */ /* 0x000fe4000c702670 */
[----:B------:R-:W-:Y:S02]  /*13d0*/  USEL UR5, URZ, 0x2, UP1 ;  /* 0x00000002ff057887 */ /* 0x000fe40008800000 */
[----:B------:R-:W-:Y:S02]  /*13e0*/  USEL UR8, URZ, 0x1, !UP0 ;  /* 0x00000001ff087887 */ /* 0x000fe4000c000000 */
[----:B------:R-:W-:-:S02]  /*13f0*/  UISETP.NE.AND UP0, UPT, UR4, 0x2, UPT ;  /* 0x000000020400788c */ /* 0x000fc4000bf05270 */
[----:B------:R-:W-:Y:S02]  /*1400*/  UISETP.NE.AND UP1, UPT, UR4, 0x3, UPT ;  /* 0x000000030400788c */ /* 0x000fe4000bf25270 */
[----:B------:R-:W-:Y:S02]  /*1410*/  USEL UR4, URZ, 0x4, UP0 ;  /* 0x00000004ff047887 */ /* 0x000fe40008000000 */
[----:B------:R-:W-:Y:S02]  /*1420*/  UISETP.NE.AND UP0, UPT, UR6, URZ, UPT ;  /* 0x000000ff0600728c */ /* 0x000fe4000bf05270 */
[----:B------:R-:W-:Y:S02]  /*1430*/  USEL UR6, URZ, 0x8, UP1 ;  /* 0x00000008ff067887 */ /* 0x000fe40008800000 */
[----:B------:R-:W-:Y:S02]  /*1440*/  USEL UR7, UR5, 0x2, UP0 ;  /* 0x0000000205077887 */ /* 0x000fe40008000000 */
[----:B------:R-:W-:-:S02]  /*1450*/  USEL UR4, UR4, 0x4, UP0 ;  /* 0x0000000404047887 */ /* 0x000fc40008000000 */
[----:B------:R-:W-:Y:S02]  /*1460*/  USEL UR5, UR6, 0x8, UP0 ;  /* 0x0000000806057887 */ /* 0x000fe40008000000 */
[----:B------:R-:W-:-:S04]  /*1470*/  UIADD3 UR4, UPT, UPT, UR4, UR7, UR8 ;  /* 0x0000000704047290 */ /* 0x000fc8000fffe008 */
[----:B------:R-:W-:-:S06]  /*1480*/  UIADD3 UR4, UPT, UPT, UR4, UR5, URZ ;  /* 0x0000000504047290 */ /* 0x000fcc000fffe0ff */
[----:B------:R-:W-:Y:S02]  /*1490*/  IMAD.U32 R2, RZ, RZ, UR4 ;  /* 0x00000004ff027e24 */ /* 0x000fe4000f8e00ff */
.L_x_18:
[----:B------:R-:W-:Y:S05]  /*14a0*/  BRA.U !UP2, `(.L_x_19) ;  /* 0x000000010ad47547 */ /* 0x000fea000b800000 */
[----:B------:R-:W1:Y:S01]  /*14b0*/  LDCU.128 UR12, c[0x0][0xb10] ;  /* 0x00016200ff0c77ac */ /* 0x000e620008000c00 */
[----:B------:R-:W2:Y:S01]  /*14c0*/  LDCU UR6, c[0x0][0x370] ;  /* 0x00006e00ff0677ac */ /* 0x000ea20008000800 */
[----:B------:R-:W3:Y:S01]  /*14d0*/  LDCU UR5, c[0x0][0x374] ;  /* 0x00006e80ff0577ac */ /* 0x000ee20008000800 */
[----:B------:R-:W4:Y:S01]  /*14e0*/  LDCU UR25, c[0x0][0xb0c] ;  /* 0x00016180ff1977ac */ /* 0x000f220008000800 */
[----:B------:R-:W4:Y:S01]  /*14f0*/  LDCU UR4, c[0x0][0xb20] ;  /* 0x00016400ff0477ac */ /* 0x000f220008000800 */
[----:B------:R-:W4:Y:S01]  /*1500*/  LDCU.64 UR8, c[0x0][0xb28] ;  /* 0x00016500ff0877ac */ /* 0x000f220008000a00 */
[----:B-1----:R-:W-:Y:S02]  /*1510*/  UISETP.NE.AND UP0, UPT, UR14, 0x1, UPT ;  /* 0x000000010e00788c */ /* 0x002fe4000bf05270 */
[----:B---3--:R-:W-:Y:S02]  /*1520*/  UIMAD.WIDE.U32 UR10, UR5, UR15, URZ ;  /* 0x0000000f050a72a5 */ /* 0x008fe4000f8e00ff */
[----:B--2---:R-:W-:-:S02]  /*1530*/  UIMAD.WIDE.U32 UR18, UR6, UR12, URZ ;  /* 0x0000000c061272a5 */ /* 0x004fc4000f8e00ff */
[----:B----4-:R-:W-:Y:S02]  /*1540*/  UISETP.NE.AND UP1, UPT, UR25, 0x1, UPT ;  /* 0x000000011900788c */ /* 0x010fe4000bf25270 */
[----:B------:R-:W-:Y:S01]  /*1550*/  UISETP.NE.AND UP2, UPT, UR23, 0x1, UPT ;  /* 0x000000011700788c */ /* 0x000fe2000bf45270 */
[----:B------:R-:W-:Y:S02]  /*1560*/  UMOV UR10, UR11 ;  /* 0x0000000b000a7c82 */ /* 0x000fe40008000000 */
[----:B------:R-:W-:Y:S01]  /*1570*/  UMOV UR18, UR19 ;  /* 0x0000001300127c82 */ /* 0x000fe20008000000 */
[----:B------:R-:W-:Y:S02]  /*1580*/  @UP0 USHF.R.U32.HI UR5, URZ, UR4, UR10 ;  /* 0x00000004ff050299 */ /* 0x000fe4000801160a */
[----:B------:R-:W-:Y:S02]  /*1590*/  UIMAD.WIDE.U32 UR20, UR30, UR15, URZ ;  /* 0x0000000f1e1472a5 */ /* 0x000fe4000f8e00ff */
[----:B------:R-:W-:-:S02]  /*15a0*/  UIMAD.WIDE.U32 UR10, UR5, UR8, URZ ;  /* 0x00000008050a72a5 */ /* 0x000fc4000f8e00ff */
[----:B------:R-:W-:Y:S02]  /*15b0*/  @UP1 USHF.R.U32.HI UR6, URZ, UR13, UR18 ;  /* 0x0000000dff061299 */ /* 0x000fe40008011612 */
[----:B------:R-:W-:Y:S02]  /*15c0*/  UIMAD.WIDE.U32 UR16, UR26, UR12, URZ ;  /* 0x0000000c1a1072a5 */ /* 0x000fe4000f8e00ff */
[----:B------:R-:W-:Y:S01]  /*15d0*/  UIMAD.WIDE.U32 UR18, UR6, UR8, URZ ;  /* 0x00000008061272a5 */ /* 0x000fe2000f8e00ff */
[----:B------:R-:W-:Y:S01]  /*15e0*/  UMOV UR20, UR21 ;  /* 0x0000001500147c82 */ /* 0x000fe20008000000 */
[----:B------:R-:W-:Y:S01]  /*15f0*/  UMOV UR10, UR11 ;  /* 0x0000000b000a7c82 */ /* 0x000fe20008000000 */
[----:B------:R-:W-:Y:S02]  /*1600*/  USHF.R.U32.HI UR20, URZ, UR4, UR20 ;  /* 0x00000004ff147299 */ /* 0x000fe40008011614 */
[----:B------:R-:W-:Y:S02]  /*1610*/  @UP2 USHF.R.U32.HI UR5, URZ, UR9, UR10 ;  /* 0x00000009ff052299 */ /* 0x000fe4000801160a */
[----:B------:R-:W-:Y:S01]  /*1620*/  UMOV UR7, UR19 ;  /* 0x0000001300077c82 */ /* 0x000fe20008000000 */
[----:B------:R-:W-:Y:S01]  /*1630*/  UMOV UR16, UR17 ;  /* 0x0000001100107c82 */ /* 0x000fe20008000000 */
[----:B------:R-:W-:-:S02]  /*1640*/  @UP2 USHF.R.U32.HI UR6, URZ, UR9, UR7 ;  /* 0x00000009ff062299 */ /* 0x000fc40008011607 */
[----:B------:R-:W-:Y:S02]  /*1650*/  USHF.R.U32.HI UR13, URZ, UR13, UR16 ;  /* 0x0000000dff0d7299 */ /* 0x000fe40008011610 */
[----:B------:R-:W-:Y:S02]  /*1660*/  USEL UR4, UR30, UR20, !UP0 ;  /* 0x000000141e047287 */ /* 0x000fe4000c000000 */
[----:B------:R-:W-:Y:S02]  /*1670*/  UIMAD UR7, UR5, UR23, URZ ;  /* 0x00000017050772a4 */ /* 0x000fe4000f8e02ff */
[----:B------:R-:W-:Y:S02]  /*1680*/  USEL UR5, UR26, UR13, !UP1 ;  /* 0x0000000d1a057287 */ /* 0x000fe4000c800000 */
[----:B------:R-:W-:Y:S02]  /*1690*/  UIMAD UR12, UR6, UR23, URZ ;  /* 0x00000017060c72a4 */ /* 0x000fe4000f8e02ff */
[----:B------:R-:W-:-:S02]  /*16a0*/  UISETP.GE.AND UP0, UPT, UR4, UR7, UPT ;  /* 0x000000070400728c */ /* 0x000fc4000bf06270 */
[----:B------:R-:W-:Y:S02]  /*16b0*/  UIMAD.WIDE.U32 UR10, UR4, UR8, URZ ;  /* 0x00000008040a72a5 */ /* 0x000fe4000f8e00ff */
[----:B------:R-:W-:Y:S02]  /*16c0*/  UISETP.GE.OR UP0, UPT, UR5, UR12, UP0 ;  /* 0x0000000c0500728c */ /* 0x000fe40008706670 */
[----:B------:R-:W-:Y:S02]  /*16d0*/  UIMAD.WIDE.U32 UR12, UR5, UR8, URZ ;  /* 0x00000008050c72a5 */ /* 0x000fe4000f8e00ff */
[----:B------:R-:W-:Y:S01]  /*16e0*/  UIADD3 UR10, UPT, UPT, -UR4, URZ, URZ ;  /* 0x000000ff040a7290 */ /* 0x000fe2000fffe1ff */
[----:B------:R-:W-:Y:S01]  /*16f0*/  UMOV UR8, UR11 ;  /* 0x0000000b00087c82 */ /* 0x000fe20008000000 */
[----:B------:R-:W-:Y:S02]  /*1700*/  UIADD3 UR11, UPT, UPT, -UR5, URZ, URZ ;  /* 0x000000ff050b7290 */ /* 0x000fe4000fffe1ff */
[----:B------:R-:W-:-:S03]  /*1710*/  USHF.R.U32.HI UR8, URZ, UR9, UR8 ;  /* 0x00000009ff087299 */ /* 0x000fc60008011608 */
[----:B------:R-:W-:Y:S01]  /*1720*/  @!UP0 UMOV UR7, UR13 ;  /* 0x0000000d00078c82 */ /* 0x000fe20008000000 */
[----:B------:R-:W-:Y:S02]  /*1730*/  UIMAD UR30, UR14, UR10, UR30 ;  /* 0x0000000a0e1e72a4 */ /* 0x000fe4000f8e021e */
[----:B------:R-:W-:Y:S02]  /*1740*/  USEL UR8, UR4, UR8, !UP2 ;  /* 0x0000000804087287 */ /* 0x000fe4000d000000 */
[----:B------:R-:W-:Y:S02]  /*1750*/  @!UP0 USHF.R.U32.HI UR7, URZ, UR9, UR7 ;  /* 0x00000009ff078299 */ /* 0x000fe40008011607 */
[----:B------:R-:W-:Y:S02]  /*1760*/  UIADD3 UR9, UPT, UPT, -UR8, URZ, URZ ;  /* 0x000000ff08097290 */ /* 0x000fe4000fffe1ff */
[----:B------:R-:W-:Y:S02]  /*1770*/  @!UP0 USEL UR7, UR5, UR7, !UP2 ;  /* 0x0000000705078287 */ /* 0x000fe4000d000000 */
[----:B------:R-:W-:-:S02]  /*1780*/  UIMAD UR9, UR23, UR9, UR4 ;  /* 0x00000009170972a4 */ /* 0x000fc4000f8e0204 */
[----:B------:R-:W-:Y:S02]  /*1790*/  @!UP0 UIADD3 UR8, UPT, UPT, UR8, -UR7, URZ ;  /* 0x8000000708088290 */ /* 0x000fe4000fffe0ff */
[----:B------:R-:W-:Y:S02]  /*17a0*/  @!UP0 UIMAD UR6, UR9, UR6, UR7 ;  /* 0x00000006090682a4 */ /* 0x000fe4000f8e0207 */
[----:B------:R-:W-:Y:S02]  /*17b0*/  @!UP0 UIMAD UR4, UR8, UR23, UR5 ;  /* 0x00000017080482a4 */ /* 0x000fe4000f8e0205 */
[----:B------:R-:W-:Y:S02]  /*17c0*/  UIMAD UR26, UR25, UR11, UR26 ;  /* 0x0000000b191a72a4 */ /* 0x000fe4000f8e021a */
[----:B------:R-:W-:Y:S01]  /*17d0*/  UIMAD UR30, UR4, UR14, UR30 ;  /* 0x0000000e041e72a4 */ /* 0x000fe2000f8e021e */
[----:B------:R-:W-:Y:S02]  /*17e0*/  @!UP0 UMOV UR5, UR6 ;  /* 0x0000000600058c82 */ /* 0x000fe40008000000 */
[----:B------:R-:W-:-:S12]  /*17f0*/  UIMAD UR26, UR5, UR25, UR26 ;  /* 0x00000019051a72a4 */ /* 0x000fd8000f8e021a */
.L_x_19:
[----:B------:R-:W-:Y:S02]  /*1800*/  UISETP.NE.AND UP1, UPT, UR27, 0x1, UPT ;  /* 0x000000011b00788c */ /* 0x000fe4000bf25270 */
[----:B------:R-:W-:Y:S02]  /*1810*/  UISETP.NE.AND UP0, UPT, UR22, 0x2, UPT ;  /* 0x000000021600788c */ /* 0x000fe4000bf05270 */
[----:B------:R-:W-:-:S05]  /*1820*/  ULOP3.LUT UR21, UR24, 0x600, URZ, 0xc0, !UPT ;  /* 0x0000060018157892 */ /* 0x000fca000f8ec0ff */
[----:B------:R-:W-:Y:S07]  /*1830*/  BRA.U UP1, `(.L_x_20) ;  /* 0x0000000101447547 */ /* 0x000fee000b800000 */
[----:B------:R-:W1:Y:S01]  /*1840*/  LDCU.128 UR8, c[0x0][0xb10] ;  /* 0x00016200ff0877ac */ /* 0x000e620008000c00 */
[----:B------:R-:W2:Y:S01]  /*1850*/  LDCU UR12, c[0x0][0xb0c] ;  /* 0x00016180ff0c77ac */ /* 0x000ea20008000800 */
[----:B------:R-:W3:Y:S01]  /*1860*/  LDCU UR13, c[0x0][0xb20] ;  /* 0x00016400ff0d77ac */ /* 0x000ee20008000800 */
[----:B-1----:R-:W-:Y:S02]  /*1870*/  UIMAD.WIDE.U32 UR6, UR26, UR8, URZ ;  /* 0x000000081a0672a5 */ /* 0x002fe4000f8e00ff */
[----:B------:R-:W-:Y:S02]  /*1880*/  UIMAD.WIDE.U32 UR4, UR30, UR11, URZ ;  /* 0x0000000b1e0472a5 */ /* 0x000fe4000f8e00ff */
[----:B--2---:R-:W-:Y:S02]  /*1890*/  UISETP.NE.AND UP2, UPT, UR12, 0x1, UPT ;  /* 0x000000010c00788c */ /* 0x004fe4000bf45270 */
[----:B------:R-:W-:Y:S01]  /*18a0*/  UISETP.NE.AND UP1, UPT, UR10, 0x1, UPT ;  /* 0x000000010a00788c */ /* 0x000fe2000bf25270 */
[----:B------:R-:W-:-:S02]  /*18b0*/  UMOV UR6, UR7 ;  /* 0x0000000700067c82 */ /* 0x000fc40008000000 */
[----:B------:R-:W-:Y:S01]  /*18c0*/  UMOV UR4, UR5 ;  /* 0x0000000500047c82 */ /* 0x000fe20008000000 */
[----:B------:R-:W-:Y:S02]  /*18d0*/  USHF.R.U32.HI UR6, URZ, UR9, UR6 ;  /* 0x00000009ff067299 */ /* 0x000fe40008011606 */
[----:B---3--:R-:W-:Y:S02]  /*18e0*/  USHF.R.U32.HI UR4, URZ, UR13, UR4 ;  /* 0x0000000dff047299 */ /* 0x008fe40008011604 */
[----:B------:R-:W-:Y:S02]  /*18f0*/  USEL UR5, UR26, UR6, !UP2 ;  /* 0x000000061a057287 */ /* 0x000fe4000d000000 */
[----:B------:R-:W-:-:S04]  /*1900*/  USEL UR4, UR30, UR4, !UP1 ;  /* 0x000000041e047287 */ /* 0x000fc8000c800000 */
[----:B------:R-:W-:Y:S02]  /*1910*/  UIADD3 UR6, UPT, UPT, UR5, -UR4, URZ ;  /* 0x8000000405067290 */ /* 0x000fe4000fffe0ff */
[----:B------:R-:W-:Y:S02]  /*1920*/  UIADD3 UR4, UPT, UPT, -UR5, UR4, URZ ;  /* 0x0000000405047290 */ /* 0x000fe4000fffe1ff */
[----:B------:R-:W-:Y:S02]  /*1930*/  UIMAD UR30, UR6, UR10, UR30 ;  /* 0x0000000a061e72a4 */ /* 0x000fe4000f8e021e */
[----:B------:R-:W-:-:S12]  /*1940*/  UIMAD UR26, UR4, UR12, UR26 ;  /* 0x0000000c041a72a4 */ /* 0x000fd8000f8e021a */
.L_x_20:
[----:B------:R-:W-:Y:S05]  /*1950*/  BRA.U !UP5, `(.L_x_21) ;  /* 0x000000010d0c7547 */ /* 0x000fea000b800000 */
[----:B------:R-:W-:Y:S01]  /*1960*/  UCGABAR_WAIT ;  /* 0x0000000000007dc7 */ /* 0x000fe20008000000 */
[----:B------:R-:W-:Y:S01]  /*1970*/  CCTL.IVALL ;  /* 0x00000000ff00798f */ /* 0x000fe20002000000 */
[----:B------:R-:W-:Y:S05]  /*1980*/  BRA `(.L_x_22) ;  /* 0x0000000000047947 */ /* 0x000fea0003800000 */
.L_x_21:
[----:B------:R-:W-:Y:S06]  /*1990*/  BAR.SYNC.DEFER_BLOCKING 0x0 ;  /* 0x0000000000007b1d */ /* 0x000fec0000010000 */
.L_x_22:
[----:B------:R-:W-:Y:S05]  /*19a0*/  BRA.U UP0, `(.L_x_23) ;  /* 0x0000001d00dc7547 */ /* 0x000fea000b800000 */
[----:B------:R-:W1:Y:S01]  /*19b0*/  LDCU UR6, c[0x0][0x38c] ;  /* 0x00007180ff0677ac */ /* 0x000e620008000800 */
[----:B------:R-:W-:Y:S01]  /*19c0*/  PLOP3.LUT P1, PT, PT, PT, UP3, 0x80, 0x8 ;  /* 0x000000000008781c */ /* 0x000fe20003f2f038 */
[----:B------:R-:W-:Y:S01]  /*19d0*/  IMAD.MOV.U32 R12, RZ, RZ, 0x1 ;  /* 0x00000001ff0c7424 */ /* 0x000fe200078e00ff */
[----:B------:R-:W-:Y:S01]  /*19e0*/  ISETP.EQ.OR P2, PT, R0, RZ, P3 ;  /* 0x000000ff0000720c */ /* 0x000fe20001f42670 */
[----:B------:R-:W-:Y:S01]  /*19f0*/  UISETP.NE.AND UP1, UPT, UR22, URZ, UPT ;  /* 0x000000ff1600728c */ /* 0x000fe2000bf25270 */
[----:B------:R-:W-:Y:S02]  /*1a00*/  PLOP3.LUT P1, PT, P1, PT, PT, 0x8, 0x80 ;  /* 0x000000000080781c */ /* 0x000fe40000f2e170 */
[----:B------:R-:W-:Y:S01]  /*1a10*/  CS2R R10, SRZ ;  /* 0x00000000000a7805 */ /* 0x000fe2000001ff00 */
[----:B------:R-:W-:Y:S01]  /*1a20*/  IMAD.MOV.U32 R9, RZ, RZ, RZ ;  /* 0x000000ffff097224 */ /* 0x000fe200078e00ff */
[----:B------:R-:W2:Y:S01]  /*1a30*/  LDCU UR39, c[0x0][0x370] ;  /* 0x00006e00ff2777ac */ /* 0x000ea20008000800 */
[----:B------:R-:W-:Y:S01]  /*1a40*/  IMAD.MOV.U32 R8, RZ, RZ, 0x1 ;  /* 0x00000001ff087424 */ /* 0x000fe200078e00ff */
[----:B------:R-:W3:Y:S01]  /*1a50*/  LDCU.64 UR28, c[0x0][0x348] ;  /* 0x00006900ff1c77ac */ /* 0x000ee20008000a00 */
[----:B------:R-:W-:-:S02]  /*1a60*/  USHF.R.U32.HI UR44, URZ, 0x5, UR21 ;  /* 0x00000005ff2c7899 */ /* 0x000fc40008011615 */
[----:B-1----:R-:W-:Y:S02]  /*1a70*/  UIADD3 UR5, UPT, UPT, UR6, 0x1f, URZ ;  /* 0x0000001f06057890 */ /* 0x002fe4000fffe0ff */
[----:B------:R-:W-:Y:S02]  /*1a80*/  UIADD3 UR45, UPT, UPT, UR6, 0x3e, URZ ;  /* 0x0000003e062d7890 */ /* 0x000fe4000fffe0ff */
[----:B------:R-:W-:Y:S01]  /*1a90*/  USHF.R.S32.HI UR4, URZ, 0x1f, UR5 ;  /* 0x0000001fff047899 */ /* 0x000fe20008011405 */
[----:B------:R-:W1:Y:S03]  /*1aa0*/  LDCU UR38, c[0x0][0x374] ;  /* 0x00006e80ff2677ac */ /* 0x000e660008000800 */
[----:B------:R-:W-:Y:S02]  /*1ab0*/  ULEA.HI UR4, UR4, UR5, URZ, 0x5 ;  /* 0x0000000504047291 */ /* 0x000fe4000f8f28ff */
[----:B------:R-:W-:-:S02]  /*1ac0*/  USEL UR25, UR37, 0x2, UP1 ;  /* 0x0000000225197887 */ /* 0x000fc40008800000 */
[----:B------:R-:W-:Y:S02]  /*1ad0*/  USHF.R.S32.HI UR42, URZ, 0x5, UR4 ;  /* 0x00000005ff2a7899 */ /* 0x000fe40008011404 */
[----:B------:R-:W-:Y:S02]  /*1ae0*/  UIADD3 UR4, UPT, UPT, UR6, -0x1, URZ ;  /* 0xffffffff06047890 */ /* 0x000fe4000fffe0ff */
[----:B------:R-:W-:Y:S02]  /*1af0*/  UISETP.LT.U32.AND UP0, UPT, UR42, 0x1a, UPT ;  /* 0x0000001a2a00788c */ /* 0x000fe4000bf01070 */
[----:B------:R-:W-:Y:S02]  /*1b00*/  UISETP.GE.U32.AND UP2, UPT, UR4, -0x3f, UPT ;  /* 0xffffffc10400788c */ /* 0x000fe4000bf46070 */
[----:B------:R-:W-:Y:S01]  /*1b10*/  USEL UR41, UR42, 0x1a, UP0 ;  /* 0x0000001a2a297887 */ /* 0x000fe20008000000 */
[----:B------:R-:W-:-:S03]  /*1b20*/  UMOV UR5, URZ ;  /* 0x000000ff00057c82 */ /* 0x000fc60008000000 */
[----:B------:R-:W-:Y:S02]  /*1b30*/  UIADD3 UR24, UPT, UPT, UR41, -0x1, URZ ;  /* 0xffffffff29187890 */ /* 0x000fe4000fffe0ff */
[----:B------:R-:W-:-:S03]  /*1b40*/  UIADD3 UR43, UPT, UPT, UR42, -UR41, URZ ;  /* 0x800000292a2b7290 */ /* 0x000fc6000fffe0ff */
[----:B------:R-:W-:-:S04]  /*1b50*/  @UP2 UIADD3 UR24, UPT, UPT, UR41, URZ, URZ ;  /* 0x000000ff29182290 */ /* 0x000fc8000fffe0ff */
[----:B-123--:R-:W-:-:S12]  /*1b60*/  UIADD3 UR24, UPT, UPT, UR24, 0x1, URZ ;  /* 0x0000000118187890 */ /* 0x00efd8000fffe0ff */
.L_x_43:
[----:B------:R-:W-:Y:S01]  /*1b70*/  UISETP.NE.AND UP0, UPT, UR54, URZ, UPT ;  /* 0x000000ff3600728c */ /* 0x000fe2000bf05270 */
[----:B------:R-:W1:Y:S08]  /*1b80*/  S2UR UR54, SR_CgaCtaId ;  /* 0x00000000003679c3 */ /* 0x000e700000008800 */
[----:B------:R-:W-:Y:S05]  /*1b90*/  BRA.U UP0, `(.L_x_24) ;  /* 0x0000000100347547 */ /* 0x000fea000b800000 */
[----:B------:R-:W2:Y:S01]  /*1ba0*/  S2R R0, SR_CgaCtaId ;  /* 0x0000000000007919 */ /* 0x000ea20000008800 */
[----:B------:R-:W-:-:S04]  /*1bb0*/  MOV R2, 0x400 ;  /* 0x0000040000027802 */ /* 0x000fc80000000f00 */
[----:B--2---:R-:W-:Y:S02]  /*1bc0*/  LEA R0, R0, R2, 0x18 ;  /* 0x0000000200007211 */ /* 0x004fe400078ec0ff */
[----:B------:R-:W-:-:S03]  /*1bd0*/  SHF.L.U32 R2, R8, 0x1f, RZ ;  /* 0x0000001f08027819 */ /* 0x000fc600000006ff */
[----:B------:R-:W-:-:S04]  /*1be0*/  IMAD R0, R9, 0x8, R0 ;  /* 0x0000000809007824 */ /* 0x000fc800078e0200 */
[----:B------:R-:W2:Y:S02]  /*1bf0*/  SYNCS.PHASECHK.TRANS64.TRYWAIT P0, [R0+URZ+0x250], R2 ;  /* 0x00025002000075a7 */ /* 0x000ea400080011ff */
[----:B--2---:R-:W-:Y:S05]  /*1c00*/  @!P0 BRA `(.L_x_25) ;  /* 0x0000006400f88947 */ /* 0x004fea0003800000 */
.L_x_145:
[----:B------:R-:W-:Y:S01]  /*1c10*/  VIADD R9, R9, 0x1 ;  /* 0x0000000109097836 */ /* 0x000fe20000000000 */
[----:B------:R2:W-:Y:S04]  /*1c20*/  SYNCS.ARRIVE.TRANS64.A1T0 RZ, [R0+URZ+0x240], RZ ;  /* 0x000240ff00ff79a7 */ /* 0x0005e800081000ff */
[----:B------:R-:W-:-:S04]  /*1c30*/  ISETP.NE.AND P0, PT, R9, 0x2, PT ;  /* 0x000000020900780c */ /* 0x000fc80003f05270 */
[----:B------:R-:W-:Y:S02]  /*1c40*/  SEL R9, R9, RZ, P0 ;  /* 0x000000ff09097207 */ /* 0x000fe40000000000 */
[----:B--2---:R-:W-:-:S04]  /*1c50*/  SEL R0, RZ, 0x1, P0 ;  /* 0x00000001ff007807 */ /* 0x004fc80000000000 */
[----:B------:R-:W-:-:S07]  /*1c60*/  LOP3.LUT R8, R8, R0, RZ, 0x3c, !PT ;  /* 0x0000000008087212 */ /* 0x000fce00078e3cff */
.L_x_24:
[----:B------:R-:W-:Y:S01]  /*1c70*/  UMOV UR6, 0x400 ;  /* 0x0000040000067882 */ /* 0x000fe20000000000 */
[----:B------:R-:W-:Y:S01]  /*1c80*/  SHF.L.U32 R0, R12, 0x1f, RZ ;  /* 0x0000001f0c007819 */ /* 0x000fe200000006ff */
[----:B-1----:R-:W-:Y:S02]  /*1c90*/  ULEA UR6, UR54, UR6, 0x18 ;  /* 0x0000000636067291 */ /* 0x002fe4000f8ec0ff */
[----:B------:R-:W-:Y:S02]  /*1ca0*/  UISETP.GE.U32.AND UP0, UPT, UR45, 0x3f, UPT ;  /* 0x0000003f2d00788c */ /* 0x000fe4000bf06070 */
[----:B------:R-:W-:Y:S02]  /*1cb0*/  ULEA UR4, UR5, UR6, 0x3 ;  /* 0x0000000605047291 */ /* 0x000fe4000f8e18ff */
[----:B------:R-:W-:Y:S02]  /*1cc0*/  USHF.L.U32 UR11, UR30, 0x6, URZ ;  /* 0x000000061e0b7899 */ /* 0x000fe400080006ff */
[----:B------:R-:W-:Y:S01]  /*1cd0*/  ULEA UR35, UR26, UR44, 0x6 ;  /* 0x0000002c1a237291 */ /* 0x000fe2000f8e30ff */
[----:B------:R-:W-:-:S04]  /*1ce0*/  UMOV UR13, URZ ;  /* 0x000000ff000d7c82 */ /* 0x000fc80008000000 */
[----:B------:R1:W2:Y:S01]  /*1cf0*/  SYNCS.PHASECHK.TRANS64.TRYWAIT P0, [UR4+0xd0], R0 ;  /* 0x0000d000ff0075a7 */ /* 0x0002a20008001104 */
[----:B------:R-:W-:Y:S06]  /*1d00*/  BRA.U !UP0, `(.L_x_26) ;  /* 0x0000000108bc7547 */ /* 0x000fec000b800000 */
[----:B------:R-:W-:Y:S01]  /*1d10*/  UMOV UR7, URZ ;  /* 0x000000ff00077c82 */ /* 0x000fe20008000000 */
[----:B------:R-:W-:-:S05]  /*1d20*/  UMOV UR4, UR5 ;  /* 0x0000000500047c82 */ /* 0x000fca0008000000 */
.L_x_32:
[----:B------:R-:W-:Y:S01]  /*1d30*/  ULEA UR33, UR4, UR6, 0x3 ;  /* 0x0000000604217291 */ /* 0x000fe2000f8e18ff */
[----:B--2---:R-:W-:Y:S01]  /*1d40*/  @!P3 MOV R2, 0x2000 ;  /* 0x000020000002b802 */ /* 0x004fe20000000f00 */
[----:B--2-4-:R-:W-:Y:S10]  /*1d50*/  @P0 BRA `(.L_x_27) ;  /* 0x00000000000c0947 */ /* 0x014ff40003800000 */
[----:B------:R-:W-:-:S04]  /*1d60*/  SHF.L.U32 R3, R12, 0x1f, RZ ;  /* 0x0000001f0c037819 */ /* 0x000fc800000006ff */
[----:B------:R-:W2:Y:S02]  /*1d70*/  SYNCS.PHASECHK.TRANS64.TRYWAIT P0, [UR33+0xd0], R3 ;  /* 0x0000d003ff0075a7 */ /* 0x000ea40008001121 */
[----:B--2---:R-:W-:Y:S05]  /*1d80*/  @!P0 BRA `(.L_x_28) ;  /* 0x0000006400ac8947 */ /* 0x004fea0003800000 */
.L_x_27:
[----:B------:R2:W-:Y:S01]  /*1d90*/  @!P3 SYNCS.ARRIVE.TRANS64 RZ, [UR33], R2 ;  /* 0x00000002ffffb9a7 */ /* 0x0005e20008000021 */
[----:B------:R-:W-:-:S04]  /*1da0*/  ULOP3.LUT UR5, UR25, 0x2, URZ, 0xfc, !UPT ;  /* 0x0000000219057892 */ /* 0x000fc8000f8efcff */
[----:B------:R-:W-:-:S09]  /*1db0*/  UISETP.NE.AND UP0, UPT, UR5, 0x2, UPT ;  /* 0x000000020500788c */ /* 0x000fd2000bf05270 */
[----:B------:R-:W-:Y:S05]  /*1dc0*/  BRA.U UP0, `(.L_x_29) ;  /* 0x0000000100047547 */ /* 0x000fea000b800000 */
[----:B------:R-:W-:Y:S05]  /*1dd0*/  BPT.TRAP 0x1 ;  /* 0x000000040000795c */ /* 0x000fea0000300000 */
.L_x_29:
[----:B------:R-:W-:Y:S04]  /*1de0*/  BSSY.RECONVERGENT B0, `(.L_x_30) ;  /* 0x0000003000007945 */ /* 0x000fe80003800200 */
[----:B------:R-:W-:Y:S05]  /*1df0*/  @P2 BRA `(.L_x_31) ;  /* 0x0000000000042947 */ /* 0x000fea0003800000 */
[----:B------:R-:W-:Y:S05]  /*1e00*/  BPT.TRAP 0x1 ;  /* 0x000000040000795c */ /* 0x000fea0000300000 */
.L_x_31:
[----:B------:R-:W-:Y:S05]  /*1e10*/  BSYNC.RECONVERGENT B0 ;  /* 0x0000000000007941 */ /* 0x000fea0003800200 */
.L_x_30:
[----:B------:R-:W-:Y:S02]  /*1e20*/  UIADD3 UR5, UPT, UPT, UR4, 0x1, URZ ;  /* 0x0000000104057890 */ /* 0x000fe4000fffe0ff */
[----:B------:R-:W-:Y:S02]  /*1e30*/  UIADD3 UR16, UP1, UPT, UR28, 0x80, URZ ;  /* 0x000000801c107890 */ /* 0x000fe4000ff3e0ff */
[----:B------:R-:W-:Y:S02]  /*1e40*/  UISETP.NE.AND UP0, UPT, UR5, 0x1a, UPT ;  /* 0x0000001a0500788c */ /* 0x000fe4000bf05270 */
[----:B------:R-:W-:Y:S02]  /*1e50*/  USHF.L.U32 UR34, UR7, 0x5, URZ ;  /* 0x0000000507227899 */ /* 0x000fe400080006ff */
[----:B------:R-:W-:Y:S02]  /*1e60*/  USEL UR9, URZ, 0x1, UP0 ;  /* 0x00000001ff097887 */ /* 0x000fe40008000000 */
[----:B------:R-:W-:-:S02]  /*1e70*/  USEL UR5, UR5, URZ, UP0 ;  /* 0x000000ff05057287 */ /* 0x000fc40008000000 */
[----:B------:R-:W-:Y:S02]  /*1e80*/  UIADD3 UR14, UP0, UPT, UR28, 0x180, URZ ;  /* 0x000001801c0e7890 */ /* 0x000fe4000ff1e0ff */
[----:B------:R-:W-:Y:S01]  /*1e90*/  ULEA UR8, UR5, UR6, 0x3 ;  /* 0x0000000605087291 */ /* 0x000fe2000f8e18ff */
[----:B------:R-:W-:Y:S01]  /*1ea0*/  LOP3.LUT R12, R12, UR9, RZ, 0x3c, !PT ;  /* 0x000000090c0c7c12 */ /* 0x000fe2000f8e3cff */
[----:B------:R-:W-:Y:S02]  /*1eb0*/  UIADD3.X UR17, UPT, UPT, URZ, UR29, URZ, UP1, !UPT ;  /* 0x0000001dff117290 */ /* 0x000fe40008ffe4ff */
[----:B------:R-:W-:Y:S01]  /*1ec0*/  UIADD3.X UR15, UPT, UPT, URZ, UR29, URZ, UP0, !UPT ;  /* 0x0000001dff0f7290 */ /* 0x000fe200087fe4ff */
[----:B-1----:R-:W-:Y:S01]  /*1ed0*/  SHF.L.U32 R0, R12, 0x1f, RZ ;  /* 0x0000001f0c007819 */ /* 0x002fe200000006ff */
[----:B------:R-:W-:Y:S01]  /*1ee0*/  UMOV UR18, 0x0 ;  /* 0x0000000000127882 */ /* 0x000fe20000000000 */
[----:B------:R-:W-:Y:S01]  /*1ef0*/  UMOV UR19, 0x10000000 ;  /* 0x1000000000137882 */ /* 0x000fe20000000000 */
[----:B------:R-:W-:Y:S01]  /*1f00*/  UMOV UR12, UR36 ;  /* 0x00000024000c7c82 */ /* 0x000fe20008000000 */
[----:B------:R3:W4:Y:S01]  /*1f10*/  SYNCS.PHASECHK.TRANS64.TRYWAIT P0, [UR8+0xd0], R0 ;  /* 0x0000d000ff0075a7 */ /* 0x0007220008001108 */
[----:B------:R-:W-:Y:S01]  /*1f20*/  USHF.L.U32 UR8, UR4, 0xc, URZ ;  /* 0x0000000c04087899 */ /* 0x000fe200080006ff */
[----:B------:R-:W-:-:S02]  /*1f30*/  UMOV UR9, UR33 ;  /* 0x0000002100097c82 */ /* 0x000fc40008000000 */
[----:B------:R-:W-:Y:S01]  /*1f40*/  UMOV UR4, 0xf0000 ;  /* 0x000f000000047882 */ /* 0x000fe20000000000 */
[----:B------:R-:W-:Y:S02]  /*1f50*/  ULEA UR32, UR21, UR8, 0x1 ;  /* 0x0000000815207291 */ /* 0x000fe4000f8e08ff */
[----:B------:R-:W-:Y:S02]  /*1f60*/  UIADD3 UR8, UPT, UPT, UR6, 0x1d600, UR8 ;  /* 0x0001d60006087890 */ /* 0x000fe4000fffe008 */
[----:B------:R-:W-:Y:S01]  /*1f70*/  UIADD3 UR32, UPT, UPT, UR6, 0x3600, UR32 ;  /* 0x0000360006207890 */ /* 0x000fe2000fffe020 */
[----:B------:R-:W-:Y:S01]  /*1f80*/  UMOV UR10, UR34 ;  /* 0x00000022000a7c82 */ /* 0x000fe20008000000 */
[----:B------:R-:W-:Y:S01]  /*1f90*/  UIADD3 UR7, UPT, UPT, UR7, 0x1, URZ ;  /* 0x0000000107077890 */ /* 0x000fe2000fffe0ff */
[----:B------:R-:W-:-:S03]  /*1fa0*/  UMOV UR13, UR24 ;  /* 0x00000018000d7c82 */ /* 0x000fc60008000000 */
[----:B------:R-:W-:-:S03]  /*1fb0*/  UISETP.NE.AND UP0, UPT, UR7, UR24, UPT ;  /* 0x000000180700728c */ /* 0x000fc6000bf05270 */
[----:B------:R1:W-:Y:S01]  /*1fc0*/  UTMALDG.3D.MULTICAST [UR32], [UR16], UR4, desc[UR18] ;  /* 0x00001220100073b4 */ /* 0x0003e20008011804 */
[----:B------:R3:W-:Y:S01]  /*1fd0*/  UTMALDG.3D [UR8], [UR14], desc[UR18] ;  /* 0x000012080e0075b4 */ /* 0x0007e20008011000 */
[----:B-1----:R-:W-:-:S04]  /*1fe0*/  UMOV UR4, UR5 ;  /* 0x0000000500047c82 */ /* 0x002fc80008000000 */
[----:B---3--:R-:W-:Y:S05]  /*1ff0*/  BRA.U UP0, `(.L_x_32) ;  /* 0xfffffffd004c7547 */ /* 0x008fea000b83ffff */
.L_x_26:
[----:B------:R-:W-:Y:S01]  /*2000*/  ULEA UR4, UR5, UR6, 0x3 ;  /* 0x0000000605047291 */ /* 0x000fe2000f8e18ff */
[----:B-1----:R-:W-:Y:S01]  /*2010*/  SHF.L.U32 R0, R12, 0x1f, RZ ;  /* 0x0000001f0c007819 */ /* 0x002fe200000006ff */
[----:B------:R-:W-:Y:S01]  /*2020*/  @!P1 SYNCS.ARRIVE.TRANS64.A1T0 RZ, [UR6+0x1d8], RZ ;  /* 0x0001d8ffffff99a7 */ /* 0x000fe20008100006 */
[----:B------:R-:W-:-:S06]  /*2030*/  UISETP.GT.AND UP0, UPT, UR42, UR41, UPT ;  /* 0x000000292a00728c */ /* 0x000fcc000bf04270 */
[----:B--2-4-:R1:W2:Y:S03]  /*2040*/  SYNCS.PHASECHK.TRANS64.TRYWAIT P0, [UR4+0xd0], R0 ;  /* 0x0000d000ff0075a7 */ /* 0x0142a60008001104 */
[----:B------:R-:W-:Y:S05]  /*2050*/  BRA.U !UP0, `(.L_x_33) ;  /* 0x0000000108c07547 */ /* 0x000fea000b800000 */
[----:B------:R-:W-:Y:S01]  /*2060*/  UIADD3 UR26, UPT, UPT, UR43, UR13, URZ ;  /* 0x0000000d2b1a7290 */ /* 0x000fe2000fffe0ff */
[----:B------:R-:W-:-:S11]  /*2070*/  UMOV UR4, UR5 ;  /* 0x0000000500047c82 */ /* 0x000fd60008000000 */
.L_x_39:
[----:B------:R-:W-:Y:S01]  /*2080*/  ULEA UR17, UR4, UR6, 0x3 ;  /* 0x0000000604117291 */ /* 0x000fe2000f8e18ff */
[----:B--2---:R-:W-:Y:S01]  /*2090*/  @!P3 MOV R2, 0x2000 ;  /* 0x000020000002b802 */ /* 0x004fe20000000f00 */
[----:B--2-4-:R-:W-:Y:S10]  /*20a0*/  @P0 BRA `(.L_x_34) ;  /* 0x00000000000c0947 */ /* 0x014ff40003800000 */
[----:B------:R-:W-:-:S04]  /*20b0*/  SHF.L.U32 R3, R12, 0x1f, RZ ;  /* 0x0000001f0c037819 */ /* 0x000fc800000006ff */
[----:B------:R-:W2:Y:S02]  /*20c0*/  SYNCS.PHASECHK.TRANS64.TRYWAIT P0, [UR17+0xd0], R3 ;  /* 0x0000d003ff0075a7 */ /* 0x000ea40008001111 */
[----:B--2---:R-:W-:Y:S05]  /*20d0*/  @!P0 BRA `(.L_x_35) ;  /* 0x0000006000f08947 */ /* 0x004fea0003800000 */
.L_x_34:
[----:B------:R2:W-:Y:S01]  /*20e0*/  @!P3 SYNCS.ARRIVE.TRANS64 RZ, [UR17], R2 ;  /* 0x00000002ffffb9a7 */ /* 0x0005e20008000011 */
[----:B------:R-:W-:-:S04]  /*20f0*/  ULOP3.LUT UR5, UR25, 0x2, URZ, 0xfc, !UPT ;  /* 0x0000000219057892 */ /* 0x000fc8000f8efcff */
[----:B------:R-:W-:-:S09]  /*2100*/  UISETP.NE.AND UP0, UPT, UR5, 0x2, UPT ;  /* 0x000000020500788c */ /* 0x000fd2000bf05270 */
[----:B------:R-:W-:Y:S05]  /*2110*/  BRA.U UP0, `(.L_x_36) ;  /* 0x0000000100047547 */ /* 0x000fea000b800000 */
[----:B------:R-:W-:Y:S05]  /*2120*/  BPT.TRAP 0x1 ;  /* 0x000000040000795c */ /* 0x000fea0000300000 */
.L_x_36:
[----:B------:R-:W-:Y:S04]  /*2130*/  BSSY.RECONVERGENT B0, `(.L_x_37) ;  /* 0x0000003000007945 */ /* 0x000fe80003800200 */
[----:B------:R-:W-:Y:S05]  /*2140*/  @P2 BRA `(.L_x_38) ;  /* 0x0000000000042947 */ /* 0x000fea0003800000 */
[----:B------:R-:W-:Y:S05]  /*2150*/  BPT.TRAP 0x1 ;  /* 0x000000040000795c */ /* 0x000fea0000300000 */
.L_x_38:
[----:B------:R-:W-:Y:S05]  /*2160*/  BSYNC.RECONVERGENT B0 ;  /* 0x0000000000007941 */ /* 0x000fea0003800200 */
.L_x_37:
[----:B------:R-:W-:Y:S02]  /*2170*/  UIADD3 UR5, UPT, UPT, UR4, 0x1, URZ ;  /* 0x0000000104057890 */ /* 0x000fe4000fffe0ff */
[----:B------:R-:W-:Y:S02]  /*2180*/  UIADD3 UR14, UP1, UPT, UR28, 0x80, URZ ;  /* 0x000000801c0e7890 */ /* 0x000fe4000ff3e0ff */
[----:B------:R-:W-:Y:S02]  /*2190*/  UISETP.NE.AND UP0, UPT, UR5, 0x1a, UPT ;  /* 0x0000001a0500788c */ /* 0x000fe4000bf05270 */
[----:B------:R-:W-:Y:S02]  /*21a0*/  USHF.L.U32 UR18, UR13, 0x5, URZ ;  /* 0x000000050d127899 */ /* 0x000fe400080006ff */
[----:B------:R-:W-:Y:S02]  /*21b0*/  USEL UR8, URZ, 0x1, UP0 ;  /* 0x00000001ff087887 */ /* 0x000fe40008000000 */
[----:B------:R-:W-:-:S02]  /*21c0*/  USEL UR5, UR5, URZ, UP0 ;  /* 0x000000ff05057287 */ /* 0x000fc40008000000 */
[----:B------:R-:W-:Y:S02]  /*21d0*/  UIADD3 UR22, UP0, UPT, UR28, 0x180, URZ ;  /* 0x000001801c167890 */ /* 0x000fe4000ff1e0ff */
[----:B------:R-:W-:Y:S01]  /*21e0*/  LOP3.LUT R12, R12, UR8, RZ, 0x3c, !PT ;  /* 0x000000080c0c7c12 */ /* 0x000fe2000f8e3cff */
[----:B------:R-:W-:Y:S02]  /*21f0*/  USHF.L.U32 UR8, UR4, 0xc, URZ ;  /* 0x0000000c04087899 */ /* 0x000fe400080006ff */
[----:B------:R-:W-:Y:S01]  /*2200*/  ULEA UR7, UR5, UR6, 0x3 ;  /* 0x0000000605077291 */ /* 0x000fe2000f8e18ff */
[----:B-1----:R-:W-:Y:S01]  /*2210*/  SHF.L.U32 R0, R12, 0x1f, RZ ;  /* 0x0000001f0c007819 */ /* 0x002fe200000006ff */
[----:B------:R-:W-:Y:S02]  /*2220*/  ULEA UR16, UR21, UR8, 0x1 ;  /* 0x0000000815107291 */ /* 0x000fe4000f8e08ff */
[----:B------:R-:W-:Y:S02]  /*2230*/  UIADD3.X UR15, UPT, UPT, URZ, UR29, URZ, UP1, !UPT ;  /* 0x0000001dff0f7290 */ /* 0x000fe40008ffe4ff */
[----:B------:R-:W-:-:S02]  /*2240*/  UIADD3 UR16, UPT, UPT, UR6, 0x3600, UR16 ;  /* 0x0000360006107890 */ /* 0x000fc4000fffe010 */
[----:B------:R-:W-:Y:S01]  /*2250*/  UIADD3 UR8, UPT, UPT, UR6, 0x1d600, UR8 ;  /* 0x0001d60006087890 */ /* 0x000fe2000fffe008 */
[----:B------:R3:W4:Y:S01]  /*2260*/  SYNCS.PHASECHK.TRANS64.TRYWAIT P0, [UR7+0xd0], R0 ;  /* 0x0000d000ff0075a7 */ /* 0x0007220008001107 */
[----:B------:R-:W-:Y:S01]  /*2270*/  UIADD3.X UR23, UPT, UPT, URZ, UR29, URZ, UP0, !UPT ;  /* 0x0000001dff177290 */ /* 0x000fe200087fe4ff */
[----:B------:R-:W-:Y:S01]  /*2280*/  UMOV UR4, 0xf0000 ;  /* 0x000f000000047882 */ /* 0x000fe20000000000 */
[----:B------:R-:W-:Y:S01]  /*2290*/  UMOV UR30, 0x0 ;  /* 0x00000000001e7882 */ /* 0x000fe20000000000 */
[----:B------:R-:W-:Y:S01]  /*22a0*/  UMOV UR31, 0x10000000 ;  /* 0x10000000001f7882 */ /* 0x000fe20000000000 */
[----:B------:R-:W-:Y:S01]  /*22b0*/  UMOV UR19, UR35 ;  /* 0x0000002300137c82 */ /* 0x000fe20008000000 */
[----:B------:R-:W-:Y:S01]  /*22c0*/  UMOV UR20, UR36 ;  /* 0x0000002400147c82 */ /* 0x000fe20008000000 */
[----:B------:R-:W-:Y:S01]  /*22d0*/  UMOV UR12, UR36 ;  /* 0x00000024000c7c82 */ /* 0x000fe20008000000 */
[----:B------:R-:W-:Y:S01]  /*22e0*/  UMOV UR9, UR17 ;  /* 0x0000001100097c82 */ /* 0x000fe20008000000 */
[----:B------:R-:W-:Y:S01]  /*22f0*/  UMOV UR10, UR18 ;  /* 0x00000012000a7c82 */ /* 0x000fe20008000000 */
[----:B------:R1:W-:Y:S01]  /*2300*/  UTMALDG.3D.MULTICAST [UR16], [UR14], UR4, desc[UR30] ;  /* 0x00001e100e0073b4 */ /* 0x0003e20008011804 */
[----:B------:R-:W-:-:S04]  /*2310*/  UIADD3 UR13, UPT, UPT, UR13, 0x1, URZ ;  /* 0x000000010d0d7890 */ /* 0x000fc8000fffe0ff */
[----:B------:R-:W-:Y:S01]  /*2320*/  UISETP.NE.AND UP0, UPT, UR13, UR26, UPT ;  /* 0x0000001a0d00728c */ /* 0x000fe2000bf05270 */
[----:B------:R3:W-:Y:S01]  /*2330*/  UTMALDG.3D [UR8], [UR22], desc[UR30] ;  /* 0x00001e08160075b4 */ /* 0x0007e20008011000 */
[----:B-1----:R-:W-:-:S07]  /*2340*/  UMOV UR4, UR5 ;  /* 0x0000000500047c82 */ /* 0x002fce0008000000 */
[----:B---3--:R-:W-:Y:S05]  /*2350*/  BRA.U UP0, `(.L_x_39) ;  /* 0xfffffffd00487547 */ /* 0x008fea000b83ffff */
.L_x_33:
[C---:B------:R-:W-:Y:S01]  /*2360*/  LEA R3, R11.reuse, UR6, 0x3 ;  /* 0x000000060b037c11 */ /* 0x040fe2000f8e18ff */
[----:B------:R-:W-:Y:S01]  /*2370*/  NOP ;  /* 0x0000000000007918 */ /* 0x000fe20000000000 */
[----:B-1----:R-:W-:Y:S02]  /*2380*/  SHF.L.U32 R0, R10, 0x1f, RZ ;  /* 0x0000001f0a007819 */ /* 0x002fe400000006ff */
[----:B------:R-:W-:Y:S02]  /*2390*/  LEA R4, R11, UR6, 0x4 ;  /* 0x000000060b047c11 */ /* 0x000fe4000f8e20ff */
[----:B--2-4-:R-:W1:Y:S02]  /*23a0*/  SYNCS.PHASECHK.TRANS64.TRYWAIT P0, [R3+URZ+0x1e0], R0 ;  /* 0x0001e000030075a7 */ /* 0x014e6400080011ff */
[----:B-1----:R-:W-:Y:S05]  /*23b0*/  @!P0 BRA `(.L_x_40) ;  /* 0x0000006000508947 */ /* 0x002fea0003800000 */
.L_x_148:
[----:B------:R-:W2:Y:S01]  /*23c0*/  LDS.128 R4, [R4+0x270] ;  /* 0x0002700004047984 */ /* 0x000ea20000000c00 */
[----:B------:R-:W-:Y:S01]  /*23d0*/  UISETP.GE.AND UP0, UPT, UR40, 0x1, UPT ;  /* 0x000000012800788c */ /* 0x000fe2000bf06270 */
[----:B------:R-:W-:Y:S01]  /*23e0*/  @!PT LDS RZ, [RZ] ;  /* 0x00000000fffff984 */ /* 0x000fe20000000800 */
[----:B------:R-:W-:Y:S01]  /*23f0*/  @!PT LDS RZ, [RZ] ;  /* 0x00000000fffff984 */ /* 0x000fe20000000800 */
[----:B------:R-:W-:Y:S01]  /*2400*/  @!PT LDS RZ, [RZ] ;  /* 0x00000000fffff984 */ /* 0x000fe20000000800 */
[----:B------:R-:W-:Y:S01]  /*2410*/  @!PT LDS RZ, [RZ] ;  /* 0x00000000fffff984 */ /* 0x000fe20000000800 */
[----:B------:R3:W-:Y:S06]  /*2420*/  MEMBAR.ALL.CTA ;  /* 0x0000000000007992 */ /* 0x0007ec0000008000 */
[----:B---3--:R-:W3:Y:S01]  /*2430*/  FENCE.VIEW.ASYNC.S ;  /* 0x00000000000073c6 */ /* 0x008ee20000000000 */
[----:B--2---:R-:W-:-:S13]  /*2440*/  LOP3.LUT P0, RZ, R6, 0x1, RZ, 0xc0, !PT ;  /* 0x0000000106ff7812 */ /* 0x004fda000780c0ff */
[----:B---3--:R-:W-:Y:S01]  /*2450*/  VOTEU.ANY UP1, P0 ;  /* 0x0000000000ff7886 */ /* 0x008fe20000020100 */
[----:B------:R-:W-:-:S13]  /*2460*/  PLOP3.LUT P0, PT, PT, PT, UP1, 0x80, 0x8 ;  /* 0x000000000008781c */ /* 0x000fda0003f0f018 */
[----:B-1----:R-:W-:Y:S02]  /*2470*/  @P0 LOP3.LUT R0, R5, 0xffff, RZ, 0xc0, !PT ;  /* 0x0000ffff05000812 */ /* 0x002fe400078ec0ff */
[----:B------:R-:W-:Y:S02]  /*2480*/  @P0 MOV R2, R4 ;  /* 0x0000000400020202 */ /* 0x000fe40000000f00 */
[----:B------:R-:W-:Y:S01]  /*2490*/  @P0 R2UR UR7, R0 ;  /* 0x00000000000702ca */ /* 0x000fe200000e0000 */
[----:B------:R-:W-:Y:S01]  /*24a0*/  VIADD R0, R3, 0x1f0 ;  /* 0x000001f003007836 */ /* 0x000fe20000000000 */
[----:B------:R-:W-:Y:S02]  /*24b0*/  @P0 SHF.R.U32.HI R4, RZ, 0x10, R5 ;  /* 0x00000010ff040819 */ /* 0x000fe40000011605 */
[----:B------:R-:W-:Y:S02]  /*24c0*/  @P0 R2UR UR8, R2 ;  /* 0x00000000020802ca */ /* 0x000fe400000e0000 */
[----:B------:R-:W-:-:S02]  /*24d0*/  PRMT R0, RZ, 0x654, R0 ;  /* 0x00000654ff007816 */ /* 0x000fc40000000000 */
[----:B------:R-:W-:Y:S02]  /*24e0*/  @P0 R2UR UR4, R4 ;  /* 0x00000000040402ca */ /* 0x000fe400000e0000 */
[----:B------:R1:W-:Y:S03]  /*24f0*/  SYNCS.ARRIVE.TRANS64.RED.A1T0 RZ, [R0+URZ], RZ ;  /* 0x000000ff00ff79a7 */ /* 0x0003e600081004ff */
[----:B------:R-:W-:-:S04]  /*2500*/  @UP1 UMOV UR27, UR7 ;  /* 0x00000007001b1c82 */ /* 0x000fc80008000000 */
[----:B------:R-:W-:-:S04]  /*2510*/  @UP1 UMOV UR37, UR8 ;  /* 0x0000000800251c82 */ /* 0x000fc80008000000 */
[----:B------:R-:W-:Y:S01]  /*2520*/  @UP1 UMOV UR36, UR4 ;  /* 0x0000000400241c82 */ /* 0x000fe20008000000 */
[----:B------:R-:W-:Y:S05]  /*2530*/  BRA.U !UP0, `(.L_x_41) ;  /* 0x0000000108d47547 */ /* 0x000fea000b800000 */
[----:B------:R-:W2:Y:S01]  /*2540*/  LDCU.128 UR12, c[0x0][0xb10] ;  /* 0x00016200ff0c77ac */ /* 0x000ea20008000c00 */
[----:B------:R-:W3:Y:S01]  /*2550*/  LDCU UR26, c[0x0][0xb20] ;  /* 0x00016400ff1a77ac */ /* 0x000ee20008000800 */
[----:B------:R-:W4:Y:S01]  /*2560*/  LDCU UR20, c[0x0][0xb0c] ;  /* 0x00016180ff1477ac */ /* 0x000f220008000800 */
[----:B------:R-:W1:Y:S01]  /*2570*/  LDCU.64 UR10, c[0x0][0xb28] ;  /* 0x00016500ff0a77ac */ /* 0x000e620008000a00 */
[----:B------:R-:W-:Y:S02]  /*2580*/  UISETP.NE.AND UP3, UPT, UR40, 0x1, UPT ;  /* 0x000000012800788c */ /* 0x000fe4000bf65270 */
[----:B--2---:R-:W-:Y:S02]  /*2590*/  UIMAD.WIDE.U32 UR16, UR38, UR15, URZ ;  /* 0x0000000f261072a5 */ /* 0x004fe4000f8e00ff */
[----:B------:R-:W-:Y:S02]  /*25a0*/  UIMAD.WIDE.U32 UR8, UR39, UR12, URZ ;  /* 0x0000000c270872a5 */ /* 0x000fe4000f8e00ff */
[----:B------:R-:W-:-:S02]  /*25b0*/  UISETP.NE.AND UP0, UPT, UR14, 0x1, UPT ;  /* 0x000000010e00788c */ /* 0x000fc4000bf05270 */
[----:B------:R-:W-:Y:S01]  /*25c0*/  UIMAD.WIDE.U32 UR22, UR27, UR15, URZ ;  /* 0x0000000f1b1672a5 */ /* 0x000fe2000f8e00ff */
[----:B------:R-:W-:Y:S02]  /*25d0*/  UMOV UR16, UR17 ;  /* 0x0000001100107c82 */ /* 0x000fe40008000000 */
[----:B------:R-:W-:Y:S01]  /*25e0*/  UMOV UR8, UR9 ;  /* 0x0000000900087c82 */ /* 0x000fe20008000000 */
[----:B---3--:R-:W-:Y:S02]  /*25f0*/  USHF.R.U32.HI UR16, URZ, UR26, UR16 ;  /* 0x0000001aff107299 */ /* 0x008fe40008011610 */
[----:B----4-:R-:W-:Y:S02]  /*2600*/  UISETP.NE.AND UP2, UPT, UR20, 0x1, UPT ;  /* 0x000000011400788c */ /* 0x010fe4000bf45270 */
[----:B------:R-:W-:Y:S02]  /*2610*/  USHF.R.U32.HI UR8, URZ, UR13, UR8 ;  /* 0x0000000dff087299 */ /* 0x000fe40008011608 */
[----:B------:R-:W-:-:S02]  /*2620*/  USEL UR7, UR38, UR16, !UP0 ;  /* 0x0000001026077287 */ /* 0x000fc4000c000000 */
[----:B------:R-:W-:Y:S02]  /*2630*/  USEL UR8, UR39, UR8, !UP2 ;  /* 0x0000000827087287 */ /* 0x000fe4000d000000 */
[----:B-1----:R-:W-:Y:S01]  /*2640*/  UIMAD.WIDE.U32 UR16, UR7, UR10, URZ ;  /* 0x0000000a071072a5 */ /* 0x002fe2000f8e00ff */
[----:B------:R-:W-:Y:S01]  /*2650*/  UMOV UR4, UR23 ;  /* 0x0000001700047c82 */ /* 0x000fe20008000000 */
[----:B------:R-:W-:Y:S02]  /*2660*/  UIMAD.WIDE.U32 UR18, UR37, UR12, URZ ;  /* 0x0000000c251272a5 */ /* 0x000fe4000f8e00ff */
[----:B------:R-:W-:-:S03]  /*2670*/  UIMAD.WIDE.U32 UR22, UR8, UR10, URZ ;  /* 0x0000000a081672a5 */ /* 0x000fc6000f8e00ff */
[----:B------:R-:W-:Y:S01]  /*2680*/  UMOV UR16, UR17 ;  /* 0x0000001100107c82 */ /* 0x000fe20008000000 */
[----:B------:R-:W-:Y:S02]  /*2690*/  USHF.R.U32.HI UR4, URZ, UR26, UR4 ;  /* 0x0000001aff047299 */ /* 0x000fe40008011604 */
[----:B------:R-:W-:Y:S01]  /*26a0*/  @UP3 USHF.R.U32.HI UR7, URZ, UR11, UR16 ;  /* 0x0000000bff073299 */ /* 0x000fe20008011610 */
[----:B------:R-:W-:Y:S01]  /*26b0*/  UMOV UR18, UR19 ;  /* 0x0000001300127c82 */ /* 0x000fe20008000000 */
[----:B------:R-:W-:Y:S01]  /*26c0*/  UMOV UR22, UR23 ;  /* 0x0000001700167c82 */ /* 0x000fe20008000000 */
[----:B------:R-:W-:Y:S02]  /*26d0*/  USHF.R.U32.HI UR13, URZ, UR13, UR18 ;  /* 0x0000000dff0d7299 */ /* 0x000fe40008011612 */
[----:B------:R-:W-:Y:S02]  /*26e0*/  USEL UR4, UR27, UR4, !UP0 ;  /* 0x000000041b047287 */ /* 0x000fe4000c000000 */
[----:B------:R-:W-:-:S02]  /*26f0*/  @UP3 USHF.R.U32.HI UR8, URZ, UR11, UR22 ;  /* 0x0000000bff083299 */ /* 0x000fc40008011616 */
[----:B------:R-:W-:Y:S02]  /*2700*/  UIMAD UR9, UR40, UR7, URZ ;  /* 0x00000007280972a4 */ /* 0x000fe4000f8e02ff */
[----:B------:R-:W-:Y:S02]  /*2710*/  USEL UR7, UR37, UR13, !UP2 ;  /* 0x0000000d25077287 */ /* 0x000fe4000d000000 */
[----:B------:R-:W-:Y:S02]  /*2720*/  UIMAD UR12, UR40, UR8, URZ ;  /* 0x00000008280c72a4 */ /* 0x000fe4000f8e02ff */
[----:B------:R-:W-:Y:S02]  /*2730*/  UISETP.GE.AND UP0, UPT, UR4, UR9, UPT ;  /* 0x000000090400728c */ /* 0x000fe4000bf06270 */
[----:B------:R-:W-:Y:S02]  /*2740*/  UIMAD.WIDE.U32 UR16, UR4, UR10, URZ ;  /* 0x0000000a041072a5 */ /* 0x000fe4000f8e00ff */
[----:B------:R-:W-:-:S02]  /*2750*/  UISETP.GE.OR UP0, UPT, UR7, UR12, UP0 ;  /* 0x0000000c0700728c */ /* 0x000fc40008706670 */
        /* <DEDUP_REMOVED lines=19> */
.L_x_41:
[----:B------:R-:W2:Y:S02]  /*2890*/  LDCU UR4, c[0x0][0xb30] ;  /* 0x00016600ff0477ac */ /* 0x000ea40008000800 */
[----:B--2---:R-:W-:-:S09]  /*28a0*/  UISETP.NE.AND UP0, UPT, UR4, 0x1, UPT ;  /* 0x000000010400788c */ /* 0x004fd2000bf05270 */
[----:B------:R-:W-:Y:S05]  /*28b0*/  BRA.U UP0, `(.L_x_42) ;  /* 0x0000000100447547 */ /* 0x000fea000b800000 */
[----:B------:R-:W2:Y:S01]  /*28c0*/  LDCU.128 UR12, c[0x0][0xb10] ;  /* 0x00016200ff0c77ac */ /* 0x000ea20008000c00 */
[----:B------:R-:W3:Y:S01]  /*28d0*/  LDCU UR16, c[0x0][0xb0c] ;  /* 0x00016180ff1077ac */ /* 0x000ee20008000800 */
[----:B------:R-:W4:Y:S01]  /*28e0*/  LDCU UR17, c[0x0][0xb20] ;  /* 0x00016400ff1177ac */ /* 0x000f220008000800 */
[----:B--2---:R-:W-:Y:S02]  /*28f0*/  UIMAD.WIDE.U32 UR10, UR37, UR12, URZ ;  /* 0x0000000c250a72a5 */ /* 0x004fe4000f8e00ff */
[----:B------:R-:W-:Y:S02]  /*2900*/  UIMAD.WIDE.U32 UR8, UR27, UR15, URZ ;  /* 0x0000000f1b0872a5 */ /* 0x000fe4000f8e00ff */
[----:B---3--:R-:W-:Y:S02]  /*2910*/  UISETP.NE.AND UP2, UPT, UR16, 0x1, UPT ;  /* 0x000000011000788c */ /* 0x008fe4000bf45270 */
[----:B------:R-:W-:Y:S01]  /*2920*/  UISETP.NE.AND UP0, UPT, UR14, 0x1, UPT ;  /* 0x000000010e00788c */ /* 0x000fe2000bf05270 */
[----:B------:R-:W-:-:S02]  /*2930*/  UMOV UR7, UR11 ;  /* 0x0000000b00077c82 */ /* 0x000fc40008000000 */
[----:B------:R-:W-:Y:S01]  /*2940*/  UMOV UR4, UR9 ;  /* 0x0000000900047c82 */ /* 0x000fe20008000000 */
[----:B------:R-:W-:Y:S02]  /*2950*/  USHF.R.U32.HI UR7, URZ, UR13, UR7 ;  /* 0x0000000dff077299 */ /* 0x000fe40008011607 */
[----:B----4-:R-:W-:Y:S02]  /*2960*/  USHF.R.U32.HI UR4, URZ, UR17, UR4 ;  /* 0x00000011ff047299 */ /* 0x010fe40008011604 */
[----:B------:R-:W-:Y:S02]  /*2970*/  USEL UR7, UR37, UR7, !UP2 ;  /* 0x0000000725077287 */ /* 0x000fe4000d000000 */
[----:B------:R-:W-:-:S04]  /*2980*/  USEL UR4, UR27, UR4, !UP0 ;  /* 0x000000041b047287 */ /* 0x000fc8000c000000 */
[----:B------:R-:W-:Y:S02]  /*2990*/  UIADD3 UR8, UPT, UPT, UR7, -UR4, URZ ;  /* 0x8000000407087290 */ /* 0x000fe4000fffe0ff */
[----:B------:R-:W-:Y:S02]  /*29a0*/  UIADD3 UR4, UPT, UPT, -UR7, UR4, URZ ;  /* 0x0000000407047290 */ /* 0x000fe4000fffe1ff */
[----:B------:R-:W-:Y:S02]  /*29b0*/  UIMAD UR27, UR8, UR14, UR27 ;  /* 0x0000000e081b72a4 */ /* 0x000fe4000f8e021b */
[----:B------:R-:W-:-:S12]  /*29c0*/  UIMAD UR37, UR4, UR16, UR37 ;  /* 0x00000010042572a4 */ /* 0x000fd8000f8e0225 */
.L_x_42:
[----:B------:R-:W-:Y:S01]  /*29d0*/  VIADD R11, R11, 0x1 ;  /* 0x000000010b0b7836 */ /* 0x000fe20000000000 */
[----:B------:R-:W-:Y:S02]  /*29e0*/  R2UR UR7, R48 ;  /* 0x00000000300772ca */ /* 0x000fe400000e0000 */
[----:B------:R-:W-:Y:S02]  /*29f0*/  R2UR UR4, R47 ;  /* 0x000000002f0472ca */ /* 0x000fe400000e0000 */
[C---:B------:R-:W-:Y:S02]  /*2a00*/  ISETP.NE.AND P0, PT, R11.reuse, 0x2, PT ;  /* 0x000000020b00780c */ /* 0x040fe40003f05270 */
[----:B------:R-:W-:Y:S02]  /*2a10*/  PLOP3.LUT P1, PT, PT, PT, PT, 0x80, 0x8 ;  /* 0x000000000008781c */ /* 0x000fe40003f2f070 */
[----:B-1----:R-:W-:Y:S02]  /*2a20*/  SEL R0, RZ, 0x1, P0 ;  /* 0x00000001ff007807 */ /* 0x002fe40000000000 */
[----:B------:R-:W-:-:S02]  /*2a30*/  SEL R11, R11, RZ, P0 ;  /* 0x000000ff0b0b7207 */ /* 0x000fc40000000000 */
[----:B------:R-:W-:Y:S01]  /*2a40*/  LOP3.LUT R10, R10, R0, RZ, 0x3c, !PT ;  /* 0x000000000a0a7212 */ /* 0x000fe200078e3cff */
[----:B------:R-:W-:Y:S02]  /*2a50*/  UIADD3 UR26, UPT, UPT, UR37, UR7, URZ ;  /* 0x00000007251a7290 */ /* 0x000fe4000fffe0ff */
[----:B------:R-:W-:Y:S01]  /*2a60*/  UIADD3 UR30, UPT, UPT, UR27, UR4, URZ ;  /* 0x000000041b1e7290 */ /* 0x000fe2000fffe0ff */
[----:B------:R-:W-:Y:S11]  /*2a70*/  BRA.U UP1, `(.L_x_43) ;  /* 0xfffffff1013c7547 */ /* 0x000ff6000b83ffff */
[----:B------:R-:W-:Y:S01]  /*2a80*/  UIADD3 UR7, UPT, UPT, UR6, 0xd0, URZ ;  /* 0x000000d006077890 */ /* 0x000fe2000fffe0ff */
[----:B------:R-:W-:-:S03]  /*2a90*/  SHF.L.U32 R2, R12, 0x1f, RZ ;  /* 0x0000001f0c027819 */ /* 0x000fc600000006ff */
[----:B------:R-:W-:-:S09]  /*2aa0*/  ULEA UR4, UR5, UR7, 0x3 ;  /* 0x0000000705047291 */ /* 0x000fd2000f8e18ff */
[----:B------:R-:W1:Y:S02]  /*2ab0*/  SYNCS.PHASECHK.TRANS64.TRYWAIT P0, [UR4], R2 ;  /* 0x00000002ff0075a7 */ /* 0x000e640008001104 */
[----:B-1----:R-:W-:Y:S05]  /*2ac0*/  @!P0 BRA `(.L_x_44) ;  /* 0x0000005800a08947 */ /* 0x002fea0003800000 */
.L_x_150:
[----:B------:R-:W-:-:S04]  /*2ad0*/  UIADD3 UR4, UPT, UPT, UR5, 0x1, URZ ;  /* 0x0000000105047890 */ /* 0x000fc8000fffe0ff */
[----:B------:R-:W-:-:S04]  /*2ae0*/  UISETP.NE.AND UP0, UPT, UR4, 0x1a, UPT ;  /* 0x0000001a0400788c */ /* 0x000fc8000bf05270 */
[----:B------:R-:W-:Y:S02]  /*2af0*/  USEL UR6, URZ, 0x1, UP0 ;  /* 0x00000001ff067887 */ /* 0x000fe40008000000 */
[----:B------:R-:W-:-:S04]  /*2b00*/  USEL UR4, UR4, URZ, UP0 ;  /* 0x000000ff04047287 */ /* 0x000fc80008000000 */
[----:B------:R-:W-:Y:S01]  /*2b10*/  ULEA UR5, UR4, UR7, 0x3 ;  /* 0x0000000704057291 */ /* 0x000fe2000f8e18ff */
[----:B-1----:R-:W-:-:S04]  /*2b20*/  LOP3.LUT R2, R12, UR6, RZ, 0x3c, !PT ;  /* 0x000000060c027c12 */ /* 0x002fc8000f8e3cff */
[----:B------:R-:W-:-:S04]  /*2b30*/  SHF.L.U32 R3, R2, 0x1f, RZ ;  /* 0x0000001f02037819 */ /* 0x000fc800000006ff */
[----:B------:R-:W1:Y:S02]  /*2b40*/  SYNCS.PHASECHK.TRANS64.TRYWAIT P0, [UR5], R3 ;  /* 0x00000003ff0075a7 */ /* 0x000e640008001105 */
[----:B-1----:R-:W-:Y:S05]  /*2b50*/  @!P0 BRA `(.L_x_45) ;  /* 0x0000005800948947 */ /* 0x002fea0003800000 */
.L_x_152:
[----:B------:R-:W-:-:S04]  /*2b60*/  UIADD3 UR4, UPT, UPT, UR4, 0x1, URZ ;  /* 0x0000000104047890 */ /* 0x000fc8000fffe0ff */
[----:B------:R-:W-:-:S04]  /*2b70*/  UISETP.NE.AND UP0, UPT, UR4, 0x1a, UPT ;  /* 0x0000001a0400788c */ /* 0x000fc8000bf05270 */
[----:B------:R-:W-:Y:S02]  /*2b80*/  USEL UR6, URZ, 0x1, UP0 ;  /* 0x00000001ff067887 */ /* 0x000fe40008000000 */
[----:B------:R-:W-:-:S04]  /*2b90*/  USEL UR4, UR4, URZ, UP0 ;  /* 0x000000ff04047287 */ /* 0x000fc80008000000 */
[----:B------:R-:W-:Y:S01]  /*2ba0*/  ULEA UR5, UR4, UR7, 0x3 ;  /* 0x0000000704057291 */ /* 0x000fe2000f8e18ff */
[----:B------:R-:W-:-:S04]  /*2bb0*/  LOP3.LUT R2, R2, UR6, RZ, 0x3c, !PT ;  /* 0x0000000602027c12 */ /* 0x000fc8000f8e3cff */
[----:B-1----:R-:W-:-:S04]  /*2bc0*/  SHF.L.U32 R3, R2, 0x1f, RZ ;  /* 0x0000001f02037819 */ /* 0x002fc800000006ff */
[----:B------:R-:W1:Y:S02]  /*2bd0*/  SYNCS.PHASECHK.TRANS64.TRYWAIT P0, [UR5], R3 ;  /* 0x00000003ff0075a7 */ /* 0x000e640008001105 */
[----:B-1----:R-:W-:Y:S05]  /*2be0*/  @!P0 BRA `(.L_x_46) ;  /* 0x0000005800888947 */ /* 0x002fea0003800000 */
.L_x_154:
        /* <DEDUP_REMOVED lines=9> */
.L_x_156:
        /* <DEDUP_REMOVED lines=9> */
.L_x_158:
        /* <DEDUP_REMOVED lines=9> */
.L_x_160:
        /* <DEDUP_REMOVED lines=9> */
.L_x_162:
        /* <DEDUP_REMOVED lines=9> */
.L_x_164:
        /* <DEDUP_REMOVED lines=9> */
.L_x_166:
        /* <DEDUP_REMOVED lines=9> */
.L_x_168:
        /* <DEDUP_REMOVED lines=9> */
.L_x_170:
        /* <DEDUP_REMOVED lines=9> */
.L_x_172:
        /* <DEDUP_REMOVED lines=9> */
.L_x_174:
        /* <DEDUP_REMOVED lines=9> */
.L_x_176:
        /* <DEDUP_REMOVED lines=9> */
.L_x_178:
        /* <DEDUP_REMOVED lines=9> */
.L_x_180:
        /* <DEDUP_REMOVED lines=9> */
.L_x_182:
        /* <DEDUP_REMOVED lines=9> */
.L_x_184:
        /* <DEDUP_REMOVED lines=9> */
.L_x_186:
        /* <DEDUP_REMOVED lines=9> */
.L_x_188:
        /* <DEDUP_REMOVED lines=9> */
.L_x_190:
        /* <DEDUP_REMOVED lines=9> */
.L_x_192:
        /* <DEDUP_REMOVED lines=9> */
.L_x_194:
        /* <DEDUP_REMOVED lines=9> */
.L_x_196:
        /* <DEDUP_REMOVED lines=9> */
.L_x_198:
[----:B------:R-:W-:-:S04]  /*3850*/  UIADD3 UR4, UPT, UPT, UR4, 0x1, URZ ;  /* 0x0000000104047890 */ /* 0x000fc8000fffe0ff */
[----:B------:R-:W-:-:S04]  /*3860*/  UISETP.NE.AND UP0, UPT, UR4, 0x1a, UPT ;  /* 0x0000001a0400788c */ /* 0x000fc8000bf05270 */
[----:B------:R-:W-:Y:S02]  /*3870*/  USEL UR5, URZ, 0x1, UP0 ;  /* 0x00000001ff057887 */ /* 0x000fe40008000000 */
[----:B------:R-:W-:-:S04]  /*3880*/  USEL UR4, UR4, URZ, UP0 ;  /* 0x000000ff04047287 */ /* 0x000fc80008000000 */
[----:B------:R-:W-:Y:S01]  /*3890*/  ULEA UR4, UR4, UR7, 0x3 ;  /* 0x0000000704047291 */ /* 0x000fe2000f8e18ff */
[----:B------:R-:W-:-:S04]  /*38a0*/  LOP3.LUT R2, R2, UR5, RZ, 0x3c, !PT ;  /* 0x0000000502027c12 */ /* 0x000fc8000f8e3cff */
[----:B------:R-:W-:Y:S01]  /*38b0*/  SHF.L.U32 R2, R2, 0x1f, RZ ;  /* 0x0000001f02027819 */ /* 0x000fe200000006ff */
[----:B-1----:R-:W-:-:S07]  /*38c0*/  IMAD.U32 R0, RZ, RZ, UR4 ;  /* 0x00000004ff007e24 */ /* 0x002fce000f8e00ff */
.L_x_69:
[----:B-1----:R1:W2:Y:S02]  /*38d0*/  SYNCS.PHASECHK.TRANS64.TRYWAIT P0, [R0+URZ], R2 ;  /* 0x00000002000075a7 */ /* 0x0022a400080011ff */
[----:B--2---:R-:W-:Y:S05]  /*38e0*/  @!P0 NANOSLEEP.SYNCS 0x989680 ;  /* 0x009896800000895d */ /* 0x004fea0003900000 */
[----:B------:R-:W2:Y:S02]  /*38f0*/  @!P0 SYNCS.PHASECHK.TRANS64 P0, [R0+URZ], R2 ;  /* 0x00000002000085a7 */ /* 0x000ea400080010ff */
[----:B--2---:R-:W-:Y:S05]  /*3900*/  @P0 EXIT ;  /* 0x000000000000094d */ /* 0x004fea0003800000 */
[----:B------:R-:W-:Y:S05]  /*3910*/  BRA `(.L_x_69) ;  /* 0xfffffffc00ec7947 */ /* 0x000fea000383ffff */
.L_x_23:
[----:B------:R-:W-:-:S04]  /*3920*/  UISETP.NE.AND UP0, UPT, UR54, URZ, UPT ;  /* 0x000000ff3600728c */ /* 0x000fc8000bf05270 */
[----:B------:R-:W-:-:S09]  /*3930*/  UISETP.NE.OR UP0, UPT, UR22, 0x1, UP0 ;  /* 0x000000011600788c */ /* 0x000fd20008705670 */
[----:B------:R-:W-:Y:S05]  /*3940*/  BRA.U UP0, `(.L_x_70) ;  /* 0x0000000500487547 */ /* 0x000fea000b800000 */
[----:B------:R-:W-:Y:S01]  /*3950*/  ISETP.GE.U32.AND P2, PT, R0, 0x4, PT ;  /* 0x000000040000780c */ /* 0x000fe20003f46070 */
[----:B------:R-:W-:Y:S01]  /*3960*/  IMAD.MOV.U32 R12, RZ, RZ, 0x1 ;  /* 0x00000001ff0c7424 */ /* 0x000fe200078e00ff */
[----:B------:R-:W-:Y:S02]  /*3970*/  CS2R R10, SRZ ;  /* 0x00000000000a7805 */ /* 0x000fe4000001ff00 */
[----:B------:R-:W-:Y:S01]  /*3980*/  CS2R R8, SRZ ;  /* 0x0000000000087805 */ /* 0x000fe2000001ff00 */
[----:B------:R-:W-:Y:S01]  /*3990*/  UMOV UR6, 0x400 ;  /* 0x0000040000067882 */ /* 0x000fe20000000000 */
[----:B------:R-:W-:Y:S01]  /*39a0*/  UMOV UR5, URZ ;  /* 0x000000ff00057c82 */ /* 0x000fe20008000000 */
[----:B------:R-:W-:-:S12]  /*39b0*/  ULEA UR6, UR54, UR6, 0x18 ;  /* 0x0000000636067291 */ /* 0x000fd8000f8ec0ff */
.L_x_74:
[----:B------:R-:W-:Y:S02]  /*39c0*/  LEA R2, R8, UR6, 0x3 ;  /* 0x0000000608027c11 */ /* 0x000fe4000f8e18ff */
[----:B------:R-:W-:-:S03]  /*39d0*/  SHF.L.U32 R4, R9, 0x1f, RZ ;  /* 0x0000001f09047819 */ /* 0x000fc600000006ff */
[----:B------:R-:W-:Y:S01]  /*39e0*/  VIADD R5, R2, 0x250 ;  /* 0x0000025002057836 */ /* 0x000fe20000000000 */
[----:B------:R-:W1:Y:S02]  /*39f0*/  SYNCS.PHASECHK.TRANS64.TRYWAIT P0, [R2+URZ+0x240], R4 ;  /* 0x00024004020075a7 */ /* 0x000e6400080011ff */
[----:B-1----:R-:W-:Y:S05]  /*3a00*/  @!P0 BRA `(.L_x_71) ;  /* 0x0000005400288947 */ /* 0x002fea0003800000 */
.L_x_199:
[----:B------:R-:W-:Y:S01]  /*3a10*/  ULEA UR4, UR5, UR6, 0x3 ;  /* 0x0000000605047291 */ /* 0x000fe2000f8e18ff */
[----:B-1----:R-:W-:Y:S01]  /*3a20*/  PRMT R2, RZ, 0x654, R5 ;  /* 0x00000654ff027816 */ /* 0x002fe20000000005 */
[----:B------:R-:W-:Y:S01]  /*3a30*/  @!P2 IMAD.MOV.U32 R4, RZ, RZ, 0x10 ;  /* 0x00000010ff04a424 */ /* 0x000fe200078e00ff */
[----:B------:R-:W-:Y:S01]  /*3a40*/  SHF.L.U32 R5, R12, 0x1f, RZ ;  /* 0x0000001f0c057819 */ /* 0x000fe200000006ff */
[----:B------:R-:W-:Y:S01]  /*3a50*/  UIADD3 UR7, UPT, UPT, UR4, 0x1e0, URZ ;  /* 0x000001e004077890 */ /* 0x000fe2000fffe0ff */
[----:B------:R1:W-:Y:S05]  /*3a60*/  SYNCS.ARRIVE.TRANS64.RED.A1T0 RZ, [R2+URZ], RZ ;  /* 0x000000ff02ff79a7 */ /* 0x0003ea00081004ff */
[----:B------:R-:W-:Y:S01]  /*3a70*/  IMAD.U32 R6, RZ, RZ, UR7 ;  /* 0x00000007ff067e24 */ /* 0x000fe2000f8e00ff */
[----:B------:R-:W2:Y:S04]  /*3a80*/  SYNCS.PHASECHK.TRANS64.TRYWAIT P0, [UR4+0x1f0], R5 ;  /* 0x0001f005ff0075a7 */ /* 0x000ea80008001104 */
[----:B------:R-:W-:Y:S01]  /*3a90*/  PRMT R6, R0, 0x654, R6 ;  /* 0x0000065400067816 */ /* 0x000fe20000000006 */
[----:B-12---:R-:W-:Y:S06]  /*3aa0*/  @!P0 BRA `(.L_x_72) ;  /* 0x0000005400148947 */ /* 0x006fec0003800000 */
.L_x_201:
[----:B------:R-:W-:Y:S01]  /*3ab0*/  ULEA UR8, UR5, UR6, 0x4 ;  /* 0x0000000605087291 */ /* 0x000fe2000f8e20ff */
[----:B------:R-:W-:Y:S01]  /*3ac0*/  SEL R3, R6, R3, !P2 ;  /* 0x0000000306037207 */ /* 0x000fe20005000000 */
[----:B------:R-:W-:Y:S01]  /*3ad0*/  UIADD3 UR9, UPT, UPT, UR4, 0x1e0, URZ ;  /* 0x000001e004097890 */ /* 0x000fe2000fffe0ff */
[----:B-1----:R-:W-:Y:S01]  /*3ae0*/  LEA R2, R11, UR6, 0x3 ;  /* 0x000000060b027c11 */ /* 0x002fe2000f8e18ff */
[----:B------:R-:W-:Y:S01]  /*3af0*/  UIADD3 UR8, UPT, UPT, UR8, 0x270, URZ ;  /* 0x0000027008087890 */ /* 0x000fe2000fffe0ff */
[----:B------:R1:W-:Y:S01]  /*3b00*/  @!P2 SYNCS.ARRIVE.TRANS64.RED RZ, [R3+URZ], R4 ;  /* 0x0000000403ffa9a7 */ /* 0x0003e200080004ff */
[----:B------:R-:W-:Y:S01]  /*3b10*/  UIADD3 UR4, UPT, UPT, UR5, 0x1, URZ ;  /* 0x0000000105047890 */ /* 0x000fe2000fffe0ff */
[----:B------:R-:W-:-:S03]  /*3b20*/  VIADD R8, R8, 0x1 ;  /* 0x0000000108087836 */ /* 0x000fc60000000000 */
[----:B------:R-:W-:Y:S02]  /*3b30*/  UISETP.NE.AND UP0, UPT, UR4, 0x2, UPT ;  /* 0x000000020400788c */ /* 0x000fe4000bf05270 */
[----:B------:R-:W-:Y:S01]  /*3b40*/  ISETP.NE.AND P0, PT, R8, 0x2, PT ;  /* 0x000000020800780c */ /* 0x000fe20003f05270 */
[----:B------:R-:W-:Y:S06]  /*3b50*/  UGETNEXTWORKID.BROADCAST [UR8], [UR9] ;  /* 0x00000000080073ca */ /* 0x000fec0008000100 */
[----:B------:R-:W-:Y:S02]  /*3b60*/  USEL UR7, URZ, 0x1, UP0 ;  /* 0x00000001ff077887 */ /* 0x000fe40008000000 */
[----:B------:R-:W-:-:S04]  /*3b70*/  USEL UR5, UR4, URZ, UP0 ;  /* 0x000000ff04057287 */ /* 0x000fc80008000000 */
[----:B------:R-:W-:Y:S02]  /*3b80*/  LOP3.LUT R12, R12, UR7, RZ, 0x3c, !PT ;  /* 0x000000070c0c7c12 */ /* 0x000fe4000f8e3cff */
[----:B-1----:R-:W-:-:S04]  /*3b90*/  SHF.L.U32 R4, R10, 0x1f, RZ ;  /* 0x0000001f0a047819 */ /* 0x002fc800000006ff */
[----:B------:R-:W1:Y:S02]  /*3ba0*/  SYNCS.PHASECHK.TRANS64.TRYWAIT P1, [R2+URZ+0x1e0], R4 ;  /* 0x0001e004020075a7 */ /* 0x000e6400080211ff */
[----:B-1----:R-:W-:Y:S05]  /*3bb0*/  @!P1 BRA `(.L_x_73) ;  /* 0x0000005000e89947 */ /* 0x002fea0003800000 */
.L_x_202:
[C---:B-1----:R-:W-:Y:S01]  /*3bc0*/  LEA R4, R11.reuse, UR6, 0x4 ;  /* 0x000000060b047c11 */ /* 0x042fe2000f8e20ff */
[----:B------:R-:W-:Y:S01]  /*3bd0*/  VIADD R2, R2, 0x1f0 ;  /* 0x000001f002027836 */ /* 0x000fe20000000000 */
[----:B------:R-:W-:Y:S01]  /*3be0*/  SEL R8, R8, RZ, P0 ;  /* 0x000000ff08087207 */ /* 0x000fe20000000000 */
[----:B------:R-:W-:-:S03]  /*3bf0*/  VIADD R11, R11, 0x1 ;  /* 0x000000010b0b7836 */ /* 0x000fc60000000000 */
[----:B------:R-:W1:Y:S01]  /*3c00*/  LDS.128 R4, [R4+0x270] ;  /* 0x0002700004047984 */ /* 0x000e620000000c00 */
[----:B------:R-:W-:Y:S02]  /*3c10*/  PRMT R2, RZ, 0x654, R2 ;  /* 0x00000654ff027816 */ /* 0x000fe40000000002 */
[C---:B------:R-:W-:Y:S01]  /*3c20*/  ISETP.NE.AND P1, PT, R11.reuse, 0x2, PT ;  /* 0x000000020b00780c */ /* 0x040fe20003f25270 */
[----:B------:R-:W-:Y:S01]  /*3c30*/  @!PT LDS RZ, [RZ] ;  /* 0x00000000fffff984 */ /* 0x000fe20000000800 */
[----:B------:R-:W-:Y:S01]  /*3c40*/  @!PT LDS RZ, [RZ] ;  /* 0x00000000fffff984 */ /* 0x000fe20000000800 */
[----:B------:R-:W-:Y:S01]  /*3c50*/  @!PT LDS RZ, [RZ] ;  /* 0x00000000fffff984 */ /* 0x000fe20000000800 */
[----:B------:R-:W-:Y:S01]  /*3c60*/  @!PT LDS RZ, [RZ] ;  /* 0x00000000fffff984 */ /* 0x000fe20000000800 */
[----:B------:R2:W-:Y:S06]  /*3c70*/  MEMBAR.ALL.CTA ;  /* 0x0000000000007992 */ /* 0x0005ec0000008000 */
[----:B--2---:R-:W2:Y:S01]  /*3c80*/  FENCE.VIEW.ASYNC.S ;  /* 0x00000000000073c6 */ /* 0x004ea20000000000 */
[----:B------:R-:W-:Y:S01]  /*3c90*/  SEL R11, R11, RZ, P1 ;  /* 0x000000ff0b0b7207 */ /* 0x000fe20000800000 */
[----:B--2---:R2:W-:Y:S01]  /*3ca0*/  SYNCS.ARRIVE.TRANS64.RED.A1T0 RZ, [R2+URZ], RZ ;  /* 0x000000ff02ff79a7 */ /* 0x0045e200081004ff */
[----:B-1----:R-:W-:-:S02]  /*3cb0*/  LOP3.LUT P3, RZ, R6, 0x1, RZ, 0xc0, !PT ;  /* 0x0000000106ff7812 */ /* 0x002fc4000786c0ff */
[----:B------:R-:W-:-:S04]  /*3cc0*/  SEL R4, RZ, 0x1, P1 ;  /* 0x00000001ff047807 */ /* 0x000fc80000800000 */
[----:B------:R-:W-:Y:S02]  /*3cd0*/  LOP3.LUT R10, R10, R4, RZ, 0x3c, !PT ;  /* 0x000000040a0a7212 */ /* 0x000fe400078e3cff */
[----:B--2---:R-:W-:-:S04]  /*3ce0*/  SEL R2, RZ, 0x1, P0 ;  /* 0x00000001ff027807 */ /* 0x004fc80000000000 */
[----:B------:R-:W-:Y:S01]  /*3cf0*/  LOP3.LUT R9, R9, R2, RZ, 0x3c, !PT ;  /* 0x0000000209097212 */ /* 0x000fe200078e3cff */
[----:B------:R-:W-:Y:S06]  /*3d00*/  @P3 BRA `(.L_x_74) ;  /* 0xfffffffc002c3947 */ /* 0x000fec000383ffff */
[----:B------:R-:W-:Y:S01]  /*3d10*/  ULEA UR4, UR5, UR6, 0x3 ;  /* 0x0000000605047291 */ /* 0x000fe2000f8e18ff */
[----:B------:R-:W-:-:S08]  /*3d20*/  SHF.L.U32 R2, R12, 0x1f, RZ ;  /* 0x0000001f0c027819 */ /* 0x000fd000000006ff */
[----:B------:R-:W1:Y:S02]  /*3d30*/  SYNCS.PHASECHK.TRANS64 P0, [UR4+0x1f0], R2 ;  /* 0x0001f002ff0075a7 */ /* 0x000e640008001004 */
[----:B-1----:R-:W-:Y:S05]  /*3d40*/  @P0 BRA `(.L_x_75) ;  /* 0x0000000000080947 */ /* 0x002fea0003800000 */
[----:B------:R-:W1:Y:S02]  /*3d50*/  SYNCS.PHASECHK.TRANS64.TRYWAIT P0, [UR4+0x1f0], R2 ;  /* 0x0001f002ff0075a7 */ /* 0x000e640008001104 */
[----:B-1----:R-:W-:Y:S05]  /*3d60*/  @!P0 BRA `(.L_x_76) ;  /* 0x0000005000908947 */ /* 0x002fea0003800000 */
.L_x_75:
[----:B------:R-:W-:-:S04]  /*3d70*/  UIADD3 UR7, UPT, UPT, UR5, 0x1, URZ ;  /* 0x0000000105077890 */ /* 0x000fc8000fffe0ff */
[----:B------:R-:W-:-:S04]  /*3d80*/  UISETP.NE.AND UP0, UPT, UR7, 0x2, UPT ;  /* 0x000000020700788c */ /* 0x000fc8000bf05270 */
[----:B------:R-:W-:Y:S02]  /*3d90*/  USEL UR8, URZ, 0x1, UP0 ;  /* 0x00000001ff087887 */ /* 0x000fe40008000000 */
[----:B------:R-:W-:-:S04]  /*3da0*/  USEL UR7, UR7, URZ, UP0 ;  /* 0x000000ff07077287 */ /* 0x000fc80008000000 */
[----:B------:R-:W-:Y:S01]  /*3db0*/  ULEA UR7, UR7, UR6, 0x3 ;  /* 0x0000000607077291 */ /* 0x000fe2000f8e18ff */
[----:B-1----:R-:W-:-:S04]  /*3dc0*/  LOP3.LUT R2, R12, UR8, RZ, 0x3c, !PT ;  /* 0x000000080c027c12 */ /* 0x002fc8000f8e3cff */
[----:B------:R-:W-:-:S04]  /*3dd0*/  SHF.L.U32 R0, R2, 0x1f, RZ ;  /* 0x0000001f02007819 */ /* 0x000fc800000006ff */
[----:B------:R-:W1:Y:S02]  /*3de0*/  SYNCS.PHASECHK.TRANS64 P0, [UR7+0x1f0], R0 ;  /* 0x0001f000ff0075a7 */ /* 0x000e640008001007 */
[----:B-1----:R-:W-:Y:S05]  /*3df0*/  @P0 EXIT ;  /* 0x000000000000094d */ /* 0x002fea0003800000 */
[----:B------:R-:W-:Y:S02]  /*3e00*/  SHF.L.U32 R2, R2, 0x1f, RZ ;  /* 0x0000001f02027819 */ /* 0x000fe400000006ff */
[----:B------:R-:W-:-:S07]  /*3e10*/  MOV R0, UR7 ;  /* 0x0000000700007c02 */ /* 0x000fce0008000f00 */
.L_x_77:
[----:B-1----:R1:W2:Y:S02]  /*3e20*/  SYNCS.PHASECHK.TRANS64.TRYWAIT P0, [R0+URZ+0x1f0], R2 ;  /* 0x0001f002000075a7 */ /* 0x0022a400080011ff */
[----:B--2---:R-:W-:Y:S05]  /*3e30*/  @!P0 NANOSLEEP.SYNCS 0x989680 ;  /* 0x009896800000895d */ /* 0x004fea0003900000 */
[----:B------:R-:W2:Y:S02]  /*3e40*/  @!P0 SYNCS.PHASECHK.TRANS64 P0, [R0+URZ+0x1f0], R2 ;  /* 0x0001f002000085a7 */ /* 0x000ea400080010ff */
[----:B--2---:R-:W-:Y:S05]  /*3e50*/  @P0 EXIT ;  /* 0x000000000000094d */ /* 0x004fea0003800000 */
[----:B------:R-:W-:Y:S05]  /*3e60*/  BRA `(.L_x_77) ;  /* 0xfffffffc00ec7947 */ /* 0x000fea000383ffff */
.L_x_70:
[----:B------:R-:W-:Y:S05]  /*3e70*/  BRA.U UP4, `(.L_x_78) ;  /* 0x0000000d049c7547 */ /* 0x000fea000b800000 */
[----:B------:R-:W-:Y:S01]  /*3e80*/  UMOV UR4, 0x40 ;  /* 0x0000004000047882 */ /* 0x000fe20000000000 */
[----:B------:R-:W-:Y:S01]  /*3e90*/  NOP ;  /* 0x0000000000007918 */ /* 0x000fe20000000000 */
[----:B------:R-:W-:Y:S01]  /*3ea0*/  ULEA UR5, UR54, UR4, 0x18 ;  /* 0x0000000436057291 */ /* 0x000fe2000f8ec0ff */
[----:B------:R-:W-:Y:S02]  /*3eb0*/  UMOV UR6, 0x400 ;  /* 0x0000040000067882 */ /* 0x000fe40000000000 */
[----:B------:R-:W-:-:S06]  /*3ec0*/  ULEA UR6, UR54, UR6, 0x18 ;  /* 0x0000000636067291 */ /* 0x000fcc000f8ec0ff */
[----:B------:R-:W1:Y:S02]  /*3ed0*/  LDS.U8 R0, [UR5+0x1c] ;  /* 0x00001c05ff007984 */ /* 0x000e640008000000 */
[----:B-1----:R-:W-:-:S13]  /*3ee0*/  ISETP.NE.AND P0, PT, R0, RZ, PT ;  /* 0x000000ff0000720c */ /* 0x002fda0003f05270 */
[----:B------:R-:W-:Y:S05]  /*3ef0*/  @P0 BRA `(.L_x_79) ;  /* 0x0000000000580947 */ /* 0x000fea0003800000 */
[----:B------:R-:W-:-:S13]  /*3f00*/  ELECT P0, URZ, PT ;  /* 0x0000000000ff782f */ /* 0x000fda0003800000 */
[----:B------:R-:W-:Y:S05]  /*3f10*/  @!P0 BRA `(.L_x_80) ;  /* 0x0000000000608947 */ /* 0x000fea0003800000 */
[----:B------:R-:W-:Y:S01]  /*3f20*/  UMOV UR4, 0x10 ;  /* 0x0000001000047882 */ /* 0x000fe20000000000 */
[----:B------:R-:W-:Y:S01]  /*3f30*/  HFMA2 R0, -RZ, RZ, 0, 5.9604644775390625e-08 ;  /* 0x00000001ff007431 */ /* 0x000fe200000001ff */
[----:B------:R-:W-:-:S03]  /*3f40*/  MOV R3, 0xffff ;  /* 0x0000ffff00037802 */ /* 0x000fc60000000f00 */
[----:B------:R-:W-:Y:S04]  /*3f50*/  DEPBAR.LE SB1, 0x36 ;  /* 0x00009d800000791a */ /* 0x000fe80000000000 */
[----:B------:R-:W1:Y:S02]  /*3f60*/  UTCATOMSWS.FIND_AND_SET.ALIGN UP0, UR4, UR4 ;  /* 0x00000004000475e3 */ /* 0x000e640008000800 */
[----:B-1----:R-:W-:Y:S01]  /*3f70*/  MOV R4, UR4 ;  /* 0x0000000400047c02 */ /* 0x002fe20008000f00 */
[----:B------:R-:W-:Y:S06]  /*3f80*/  BRA.U UP0, `(.L_x_81) ;  /* 0x0000000100187547 */ /* 0x000fec000b800000 */
.L_x_82:
[----:B------:R-:W-:Y:S05]  /*3f90*/  NANOSLEEP 0x64 ;  /* 0x000000640000795d */ /* 0x000fea0003800000 */
[----:B------:R-:W-:-:S05]  /*3fa0*/  UMOV UR4, 0x10 ;  /* 0x0000001000047882 */ /* 0x000fca0000000000 */
[----:B------:R-:W-:Y:S04]  /*3fb0*/  DEPBAR.LE SB1, 0x36 ;  /* 0x00009d800000791a */ /* 0x000fe80000000000 */
[----:B------:R-:W1:Y:S02]  /*3fc0*/  UTCATOMSWS.FIND_AND_SET.ALIGN UP0, UR4, UR4 ;  /* 0x00000004000475e3 */ /* 0x000e640008000800 */
[----:B-1----:R-:W-:Y:S01]  /*3fd0*/  MOV R4, UR4 ;  /* 0x0000000400047c02 */ /* 0x002fe20008000f00 */
[----:B------:R-:W-:Y:S05]  /*3fe0*/  BRA.U !UP0, `(.L_x_82) ;  /* 0xfffffffd08e87547 */ /* 0x000fea000b83ffff */
.L_x_81:
[-C--:B------:R-:W-:Y:S02]  /*3ff0*/  SHF.L.U32 R3, R3, R4.reuse, RZ ;  /* 0x0000000403037219 */ /* 0x080fe400000006ff */
[----:B------:R-:W-:Y:S01]  /*4000*/  SHF.L.U32 R0, R0, R4, RZ ;  /* 0x0000000400007219 */ /* 0x000fe200000006ff */
[----:B------:R-:W-:Y:S02]  /*4010*/  IMAD.SHL.U32 R4, R4, 0x20, RZ ;  /* 0x0000002004047824 */ /* 0x000fe400078e00ff */
[----:B------:R1:W-:Y:S04]  /*4020*/  ATOMS.OR RZ, [UR5+0x14], R3 ;  /* 0x00001403ffff798c */ /* 0x0003e8000b000005 */
[----:B------:R1:W-:Y:S04]  /*4030*/  ATOMS.OR RZ, [UR5+0x18], R0 ;  /* 0x00001800ffff798c */ /* 0x0003e8000b000005 */
[----:B------:R1:W-:Y:S01]  /*4040*/  STS [UR6+0x290], R4 ;  /* 0x00029004ff007988 */ /* 0x0003e20008000806 */
[----:B------:R-:W-:Y:S05]  /*4050*/  BRA `(.L_x_80) ;  /* 0x0000000000107947 */ /* 0x000fea0003800000 */
.L_x_79:
[----:B------:R-:W-:Y:S02]  /*4060*/  MOV R0, 0xffffffff ;  /* 0xffffffff00007802 */ /* 0x000fe40000000f00 */
[----:B------:R-:W-:-:S03]  /*4070*/  MOV R4, 0x40a0 ;  /* 0x000040a000047802 */ /* 0x000fc60000000f00 */
[----:B------:R1:W-:Y:S04]  /*4080*/  STS [UR6+0x290], R0 ;  /* 0x00029000ff007988 */ /* 0x0003e80008000806 */
[----:B-1---5:R-:W-:Y:S05]  /*4090*/  CALL.REL.NOINC `($__internal_1_$__cuda_sm10x_tcgen05_guardrail_trap_phase_invalid_during_alloc) ;  /* 0x0000005400687944 */ /* 0x022fea0003c00000 */
.L_x_80:
[----:B------:R-:W-:Y:S05]  /*40a0*/  WARPSYNC.ALL ;  /* 0x0000000000007948 */ /* 0x000fea0003800000 */
[----:B------:R-:W2:Y:S01]  /*40b0*/  S2UR UR4, SR_CgaCtaId ;  /* 0x00000000000479c3 */ /* 0x000ea20000008800 */
[----:B------:R-:W-:Y:S01]  /*40c0*/  UMOV UR17, 0x400 ;  /* 0x0000040000117882 */ /* 0x000fe20000000000 */
[----:B------:R-:W-:-:S06]  /*40d0*/  NOP ;  /* 0x0000000000007918 */ /* 0x000fcc0000000000 */
[----:B------:R-:W-:Y:S06]  /*40e0*/  BAR.ARV 0x6, 0xa0 ;  /* 0x0182800000007b1d */ /* 0x000fec0000002000 */
[----:B------:R-:W3:Y:S01]  /*40f0*/  LDCU UR5, c[0x0][0x38c] ;  /* 0x00007180ff0577ac */ /* 0x000ee20008000800 */
[----:B------:R-:W-:Y:S01]  /*4100*/  LOP3.LUT R2, R2, 0xffff, RZ, 0xc0, !PT ;  /* 0x0000ffff02027812 */ /* 0x000fe200078ec0ff */
[----:B------:R-:W-:Y:S01]  /*4110*/  IMAD.MOV.U32 R11, RZ, RZ, 0x1 ;  /* 0x00000001ff0b7424 */ /* 0x000fe200078e00ff */
[----:B------:R-:W-:Y:S01]  /*4120*/  CS2R R8, SRZ ;  /* 0x0000000000087805 */ /* 0x000fe2000001ff00 */
[----:B------:R-:W4:Y:S01]  /*4130*/  LDCU UR8, c[0x0][0x38c] ;  /* 0x00007180ff0877ac */ /* 0x000f220008000800 */
[----:B------:R-:W-:Y:S01]  /*4140*/  R2UR UR19, R2 ;  /* 0x00000000021372ca */ /* 0x000fe200000e0000 */
[----:B------:R-:W-:Y:S01]  /*4150*/  IMAD.MOV.U32 R10, RZ, RZ, RZ ;  /* 0x000000ffff0a7224 */ /* 0x000fe200078e00ff */
[----:B------:R-:W-:Y:S01]  /*4160*/  UMOV UR22, URZ ;  /* 0x000000ff00167c82 */ /* 0x000fe20008000000 */
[----:B------:R-:W-:Y:S01]  /*4170*/  UMOV UR14, URZ ;  /* 0x000000ff000e7c82 */ /* 0x000fe20008000000 */
[----:B--2---:R-:W-:Y:S01]  /*4180*/  ULEA UR17, UR4, UR17, 0x18 ;  /* 0x0000001104117291 */ /* 0x004fe2000f8ec0ff */
[----:B------:R-:W-:Y:S01]  /*4190*/  UMOV UR26, 0x0 ;  /* 0x00000000001a7882 */ /* 0x000fe20000000000 */
[----:B------:R-:W-:-:S02]  /*41a0*/  UMOV UR27, 0x4100010 ;  /* 0x04100010001b7882 */ /* 0x000fc40000000000 */
[----:B------:R-:W-:Y:S02]  /*41b0*/  UIADD3 UR6, UPT, UPT, UR17, 0x3600, URZ ;  /* 0x0000360011067890 */ /* 0x000fe4000fffe0ff */
[----:B------:R-:W-:Y:S02]  /*41c0*/  UIADD3 UR7, UPT, UPT, UR17, 0x1d600, URZ ;  /* 0x0001d60011077890 */ /* 0x000fe4000fffe0ff */
[----:B---3--:R-:W-:Y:S01]  /*41d0*/  UIADD3 UR5, UPT, UPT, UR5, 0x1f, URZ ;  /* 0x0000001f05057890 */ /* 0x008fe2000fffe0ff */
[----:B-1----:R-:W1:Y:S01]  /*41e0*/  LDS R0, [UR17+0x290] ;  /* 0x00029011ff007984 */ /* 0x002e620008000800 */
[----:B------:R-:W-:Y:S02]  /*41f0*/  USHF.R.U32.HI UR6, URZ, 0x4, UR6 ;  /* 0x00000004ff067899 */ /* 0x000fe40008011606 */
[----:B------:R-:W-:Y:S02]  /*4200*/  USHF.R.S32.HI UR4, URZ, 0x1f, UR5 ;  /* 0x0000001fff047899 */ /* 0x000fe40008011405 */
[----:B------:R-:W-:-:S02]  /*4210*/  ULOP3.LUT UR6, UR6, 0x3fff, URZ, 0xc0, !UPT ;  /* 0x00003fff06067892 */ /* 0x000fc4000f8ec0ff */
[----:B------:R-:W-:Y:S02]  /*4220*/  ULEA.HI UR4, UR4, UR5, URZ, 0x5 ;  /* 0x0000000504047291 */ /* 0x000fe4000f8f28ff */
[----:B------:R-:W-:Y:S02]  /*4230*/  USHF.R.U32.HI UR5, URZ, 0x4, UR7 ;  /* 0x00000004ff057899 */ /* 0x000fe40008011607 */
[----:B------:R-:W-:Y:S02]  /*4240*/  USHF.R.S32.HI UR28, URZ, 0x5, UR4 ;  /* 0x00000005ff1c7899 */ /* 0x000fe40008011404 */
[----:B------:R-:W-:Y:S02]  /*4250*/  ULOP3.LUT UR5, UR5, 0x3fff, URZ, 0xc0, !UPT ;  /* 0x00003fff05057892 */ /* 0x000fe4000f8ec0ff */
[----:B------:R-:W-:Y:S02]  /*4260*/  UISETP.LT.AND UP0, UPT, UR28, 0x1, UPT ;  /* 0x000000011c00788c */ /* 0x000fe4000bf01270 */
[----:B------:R-:W-:-:S02]  /*4270*/  ULOP3.LUT UR20, UR6, 0x10000, URZ, 0xfc, !UPT ;  /* 0x0001000006147892 */ /* 0x000fc4000f8efcff */
[----:B------:R-:W-:Y:S02]  /*4280*/  USEL UR29, UR28, 0x1, !UP0 ;  /* 0x000000011c1d7887 */ /* 0x000fe4000c000000 */
[----:B------:R-:W-:Y:S02]  /*4290*/  ULOP3.LUT UR21, UR5, 0x10000, URZ, 0xfc, !UPT ;  /* 0x0001000005157892 */ /* 0x000fe4000f8efcff */
[----:B------:R-:W-:Y:S02]  /*42a0*/  UIADD3 UR29, UPT, UPT, -UR29, URZ, URZ ;  /* 0x000000ff1d1d7290 */ /* 0x000fe4000fffe1ff */
[----:B----4-:R-:W-:Y:S01]  /*42b0*/  UISETP.GE.AND UP4, UPT, UR8, 0x1, UPT ;  /* 0x000000010800788c */ /* 0x010fe2000bf86270 */
[----:B------:R-:W-:Y:S01]  /*42c0*/  UMOV UR24, 0x0 ;  /* 0x0000000000187882 */ /* 0x000fe20000000000 */
[----:B------:R-:W-:Y:S01]  /*42d0*/  UMOV UR25, 0x4100010 ;  /* 0x0410001000197882 */ /* 0x000fe20000000000 */
[----:B-1----:R-:W-:-:S15]  /*42e0*/  R2UR UR30, R0 ;  /* 0x00000000001e72ca */ /* 0x002fde00000e0000 */
.L_x_89:
[----:B------:R-:W-:Y:S02]  /*42f0*/  LEA R0, R10, UR17, 0x3 ;  /* 0x000000110a007c11 */ /* 0x000fe4000f8e18ff */
[----:B------:R-:W-:Y:S02]  /*4300*/  SHF.L.U32 R2, R9, 0x1f, RZ ;  /* 0x0000001f09027819 */ /* 0x000fe400000006ff */
[----:B------:R-:W-:Y:S01]  /*4310*/  PLOP3.LUT P0, PT, PT, PT, UP4, 0x80, 0x8 ;  /* 0x000000000008781c */ /* 0x000fe20003f0f048 */
[----:B------:R-:W-:Y:S01]  /*4320*/  VIADD R3, R0, 0x1f0 ;  /* 0x000001f000037836 */ /* 0x000fe20000000000 */
[----:B-1----:R-:W1:Y:S02]  /*4330*/  SYNCS.PHASECHK.TRANS64.TRYWAIT P1, [R0+URZ+0x1e0], R2 ;  /* 0x0001e002000075a7 */ /* 0x002e6400080211ff */
[----:B-1-3--:R-:W-:Y:S09]  /*4340*/  @!P1 BRA `(.L_x_83) ;  /* 0x0000004c00309947 */ /* 0x00aff20003800000 */
.L_x_204:
[----:B------:R-:W-:Y:S01]  /*4350*/  LEA R4, R10, UR17, 0x4 ;  /* 0x000000110a047c11 */ /* 0x000fe2000f8e20ff */
[----:B------:R-:W-:Y:S01]  /*4360*/  @UP4 ULEA UR4, UR14, UR17, 0x3 ;  /* 0x000000110e044291 */ /* 0x000fe2000f8e18ff */
[----:B------:R-:W-:Y:S01]  /*4370*/  PLOP3.LUT P2, PT, PT, PT, PT, 0x80, 0x8 ;  /* 0x000000000008781c */ /* 0x000fe20003f4f070 */
[----:B------:R-:W-:Y:S01]  /*4380*/  ULEA UR23, UR22, UR17, 0x3 ;  /* 0x0000001116177291 */ /* 0x000fe2000f8e18ff */
[----:B------:R-:W-:Y:S02]  /*4390*/  PRMT R3, RZ, 0x654, R3 ;  /* 0x00000654ff037816 */ /* 0x000fe40000000003 */
[----:B------:R-:W2:Y:S01]  /*43a0*/  LDS.128 R4, [R4+0x270] ;  /* 0x0002700004047984 */ /* 0x000ea20000000c00 */
[----:B-1----:R-:W-:Y:S02]  /*43b0*/  @P0 SHF.L.U32 R2, R8, 0x1f, RZ ;  /* 0x0000001f08020819 */ /* 0x002fe400000006ff */
[----:B------:R-:W-:Y:S01]  /*43c0*/  SHF.L.U32 R0, R11, 0x1f, RZ ;  /* 0x0000001f0b007819 */ /* 0x000fe200000006ff */
[----:B------:R-:W-:Y:S01]  /*43d0*/  @!PT LDS RZ, [RZ] ;  /* 0x00000000fffff984 */ /* 0x000fe20000000800 */
[----:B------:R-:W-:Y:S01]  /*43e0*/  @!PT LDS RZ, [RZ] ;  /* 0x00000000fffff984 */ /* 0x000fe20000000800 */
[----:B------:R-:W-:Y:S01]  /*43f0*/  @!PT LDS RZ, [RZ] ;  /* 0x00000000fffff984 */ /* 0x000fe20000000800 */
[----:B------:R-:W-:Y:S01]  /*4400*/  @!PT LDS RZ, [RZ] ;  /* 0x00000000fffff984 */ /* 0x000fe20000000800 */
[----:B------:R1:W-:Y:S06]  /*4410*/  MEMBAR.ALL.CTA ;  /* 0x0000000000007992 */ /* 0x0003ec0000008000 */
[----:B-1----:R-:W1:Y:S02]  /*4420*/  FENCE.VIEW.ASYNC.S ;  /* 0x00000000000073c6 */ /* 0x002e640000000000 */
[----:B-1----:R1:W-:Y:S01]  /*4430*/  SYNCS.ARRIVE.TRANS64.RED.A1T0 RZ, [R3+URZ], RZ ;  /* 0x000000ff03ff79a7 */ /* 0x0023e200081004ff */
[----:B------:R1:W3:Y:S01]  /*4440*/  @P0 SYNCS.PHASECHK.TRANS64.TRYWAIT P2, [UR4], R2 ;  /* 0x00000002ff0005a7 */ /* 0x0002e20008041104 */
[----:B------:R-:W-:Y:S01]  /*4450*/  ULEA.HI UR4, UR22, UR22, URZ, 0x1 ;  /* 0x0000001616047291 */ /* 0x000fe2000f8f08ff */
[----:B--2---:R-:W-:-:S03]  /*4460*/  LOP3.LUT P1, RZ, R6, 0x1, RZ, 0xc0, !PT ;  /* 0x0000000106ff7812 */ /* 0x004fc6000782c0ff */
[----:B------:R-:W-:Y:S02]  /*4470*/  USHF.L.U32 UR18, UR4, 0x5, URZ ;  /* 0x0000000504127899 */ /* 0x000fe400080006ff */
[----:B------:R-:W-:Y:S02]  /*4480*/  ULOP3.LUT UR4, UR4, 0xffe, URZ, 0xc0, !UPT ;  /* 0x00000ffe04047892 */ /* 0x000fe4000f8ec0ff */
[----:B------:R-:W-:Y:S02]  /*4490*/  ULOP3.LUT UR18, UR18, 0xffffffc0, URZ, 0xc0, !UPT ;  /* 0xffffffc012127892 */ /* 0x000fe4000f8ec0ff */
[----:B------:R-:W-:Y:S02]  /*44a0*/  UIADD3 UR4, UPT, UPT, -UR4, UR22, URZ ;  /* 0x0000001604047290 */ /* 0x000fe4000fffe1ff */
[----:B------:R-:W-:Y:S01]  /*44b0*/  UIADD3 UR18, UPT, UPT, UR30, UR18, URZ ;  /* 0x000000121e127290 */ /* 0x000fe2000fffe0ff */
[----:B------:R-:W2:Y:S03]  /*44c0*/  SYNCS.PHASECHK.TRANS64.TRYWAIT P0, [UR23+0x220], R0 ;  /* 0x00022000ff0075a7 */ /* 0x000ea60008001117 */
[----:B------:R-:W-:Y:S01]  /*44d0*/  ULEA UR18, UR4, UR18, 0x14 ;  /* 0x0000001204127291 */ /* 0x000fe2000f8ea0ff */
[----:B-123--:R-:W-:Y:S11]  /*44e0*/  @!P0 BRA `(.L_x_84) ;  /* 0x0000004800dc8947 */ /* 0x00eff60003800000 */
.L_x_206:
[----:B------:R-:W-:Y:S01]  /*44f0*/  IADD3 R10, PT, PT, R10, 0x1, RZ ;  /* 0x000000010a0a7810 */ /* 0x000fe20007ffe0ff */
[----:B------:R-:W-:Y:S06]  /*4500*/  BRA.U !UP4, `(.L_x_85) ;  /* 0x000000010c987547 */ /* 0x000fec000b800000 */
[----:B------:R-:W-:Y:S01]  /*4510*/  UPLOP3.LUT UP2, UPT, UPT, UPT, UPT, 0x40, 0x4 ;  /* 0x000000000004789c */ /* 0x000fe20003f4e870 */
[----:B------:R-:W-:Y:S01]  /*4520*/  UMOV UR16, UR29 ;  /* 0x0000001d00107c82 */ /* 0x000fe20008000000 */
[----:B------:R-:W-:Y:S01]  /*4530*/  UMOV UR15, UR28 ;  /* 0x0000001c000f7c82 */ /* 0x000fe20008000000 */
[----:B------:R-:W-:-:S08]  /*4540*/  UMOV UR6, UR14 ;  /* 0x0000000e00067c82 */ /* 0x000fd00008000000 */
.L_x_88:
[----:B------:R-:W-:Y:S02]  /*4550*/  UIADD3 UR16, UPT, UPT, UR16, 0x1, URZ ;  /* 0x0000000110107890 */ /* 0x000fe4000fffe0ff */
[----:B--2---:R-:W-:Y:S02]  /*4560*/  ULEA UR5, UR6, UR17, 0x3 ;  /* 0x0000001106057291 */ /* 0x004fe4000f8e18ff */
[----:B------:R-:W-:Y:S01]  /*4570*/  UISETP.NE.AND UP3, UPT, UR16, URZ, UPT ;  /* 0x000000ff1000728c */ /* 0x000fe2000bf65270 */
[----:B---3--:R-:W-:Y:S10]  /*4580*/  @P2 BRA `(.L_x_86) ;  /* 0x00000000000c2947 */ /* 0x008ff40003800000 */
[----:B-1----:R-:W-:Y:S04]  /*4590*/  SHF.L.U32 R2, R8, 0x1f, RZ ;  /* 0x0000001f08027819 */ /* 0x002fe800000006ff */
[----:B------:R-:W1:Y:S02]  /*45a0*/  SYNCS.PHASECHK.TRANS64.TRYWAIT P0, [UR5], R2 ;  /* 0x00000002ff0075a7 */ /* 0x000e640008001105 */
[----:B-1----:R-:W-:Y:S05]  /*45b0*/  @!P0 BRA `(.L_x_87) ;  /* 0x0000004800c08947 */ /* 0x002fea0003800000 */
.L_x_86:
[----:B------:R-:W-:Y:S01]  /*45c0*/  UISETP.NE.AND UP0, UPT, UR15, 0x1, UPT ;  /* 0x000000010f00788c */ /* 0x000fe2000bf05270 */
[----:B------:R-:W-:Y:S01]  /*45d0*/  PLOP3.LUT P2, PT, PT, PT, PT, 0x80, 0x8 ;  /* 0x000000000008781c */ /* 0x000fe20003f4f070 */
[----:B------:R-:W-:Y:S02]  /*45e0*/  UIADD3 UR4, UPT, UPT, UR6, 0x1, URZ ;  /* 0x0000000106047890 */ /* 0x000fe4000fffe0ff */
[----:B------:R-:W-:Y:S02]  /*45f0*/  ULEA UR12, UR6, UR21, 0x8 ;  /* 0x00000015060c7291 */ /* 0x000fe4000f8e40ff */
[----:B------:R-:W-:Y:S01]  /*4600*/  UISETP.NE.AND UP1, UPT, UR4, 0x1a, UPT ;  /* 0x0000001a0400788c */ /* 0x000fe2000bf25270 */
[----:B------:R-:W-:Y:S01]  /*4610*/  PLOP3.LUT P0, PT, PT, PT, UP0, 0x80, 0x8 ;  /* 0x000000000008781c */ /* 0x000fe20003f0f008 */
[----:B------:R-:W-:Y:S02]  /*4620*/  UIADD3 UR10, UPT, UPT, UR12, 0x2, URZ ;  /* 0x000000020c0a7890 */ /* 0x000fe4000fffe0ff */
[----:B------:R-:W-:Y:S02]  /*4630*/  USEL UR7, URZ, 0x1, UP1 ;  /* 0x00000001ff077887 */ /* 0x000fe40008800000 */
[----:B------:R-:W-:Y:S02]  /*4640*/  USEL UR14, UR4, URZ, UP1 ;  /* 0x000000ff040e7287 */ /* 0x000fe40008800000 */
[----:B------:R-:W-:Y:S02]  /*4650*/  UIADD3 UR15, UPT, UPT, UR15, -0x1, URZ ;  /* 0xffffffff0f0f7890 */ /* 0x000fe4000fffe0ff */
[----:B------:R-:W-:Y:S01]  /*4660*/  @UP0 ULEA UR4, UR14, UR17, 0x3 ;  /* 0x000000110e040291 */ /* 0x000fe2000f8e18ff */
[----:B------:R-:W-:Y:S01]  /*4670*/  LOP3.LUT R8, R8, UR7, RZ, 0x3c, !PT ;  /* 0x0000000708087c12 */ /* 0x000fe2000f8e3cff */
[----:B------:R-:W-:Y:S01]  /*4680*/  UIADD3 UR7, UPT, UPT, UR5, 0xd0, URZ ;  /* 0x000000d005077890 */ /* 0x000fe2000fffe0ff */
[----:B------:R-:W-:Y:S02]  /*4690*/  UMOV UR13, 0x80004020 ;  /* 0x80004020000d7882 */ /* 0x000fe40000000000 */
[----:B-1----:R-:W-:Y:S01]  /*46a0*/  @P0 SHF.L.U32 R0, R8, 0x1f, RZ ;  /* 0x0000001f08000819 */ /* 0x002fe200000006ff */
[----:B------:R-:W-:Y:S01]  /*46b0*/  UMOV UR5, 0x80004020 ;  /* 0x8000402000057882 */ /* 0x000fe20000000000 */
[----:B------:R-:W-:Y:S01]  /*46c0*/  UMOV UR11, 0x80004020 ;  /* 0x80004020000b7882 */ /* 0x000fe20000000000 */
[----:B------:R-:W-:Y:S01]  /*46d0*/  UMOV UR9, 0x80004020 ;  /* 0x8000402000097882 */ /* 0x000fe20000000000 */
[----:B------:R2:W3:Y:S01]  /*46e0*/  @P0 SYNCS.PHASECHK.TRANS64.TRYWAIT P2, [UR4], R0 ;  /* 0x00000000ff0005a7 */ /* 0x0004e20008041104 */
[----:B------:R-:W-:Y:S03]  /*46f0*/  ULEA UR4, UR6, UR20, 0x8 ;  /* 0x0000001406047291 */ /* 0x000fe6000f8e40ff */
[----:B------:R-:W-:Y:S01]  /*4700*/  UMOV UR6, UR14 ;  /* 0x0000000e00067c82 */ /* 0x000fe20008000000 */
[----:B------:R-:W-:Y:S05]  /*4710*/  UIADD3 UR8, UPT, UPT, UR4, 0x2, URZ ;  /* 0x0000000204087890 */ /* 0x000fea000fffe0ff */
[----:B------:R2:W-:Y:S01]  /*4720*/  UTCHMMA gdesc[UR4], gdesc[UR12], tmem[UR18], tmem[UR26], idesc[UR27], UP2 ;  /* 0x00ff1a0c040075ea */ /* 0x0005e20009000012 */
[----:B------:R-:W-:Y:S03]  /*4730*/  UPLOP3.LUT UP2, UPT, UPT, UPT, UPT, 0x80, 0x8 ;  /* 0x000000000008789c */ /* 0x000fe60003f4f070 */
[----:B------:R2:W-:Y:S01]  /*4740*/  UTCHMMA gdesc[UR8], gdesc[UR10], tmem[UR18], tmem[UR24], idesc[UR25], UPT ;  /* 0x00ff180a080075ea */ /* 0x0005e2000b800012 */
[----:B------:R2:W-:Y:S01]  /*4750*/  UTCBAR.MULTICAST [UR7], URZ, UR19 ;  /* 0x000000ff070073e9 */ /* 0x0005e20008000813 */
[----:B------:R-:W-:Y:S06]  /*4760*/  BRA.U UP3, `(.L_x_88) ;  /* 0xfffffffd03787547 */ /* 0x000fec000b83ffff */
.L_x_85:
[----:B--2---:R-:W-:Y:S01]  /*4770*/  UIADD3 UR4, UPT, UPT, UR22, 0x1, URZ ;  /* 0x0000000116047890 */ /* 0x004fe2000fffe0ff */
[C---:B------:R-:W-:Y:S01]  /*4780*/  ISETP.NE.AND P0, PT, R10.reuse, 0x2, PT ;  /* 0x000000020a00780c */ /* 0x040fe20003f05270 */
[----:B------:R-:W-:Y:S02]  /*4790*/  UIADD3 UR5, UPT, UPT, UR23, 0x200, URZ ;  /* 0x0000020017057890 */ /* 0x000fe4000fffe0ff */
[----:B------:R-:W-:Y:S01]  /*47a0*/  UISETP.NE.AND UP0, UPT, UR4, 0x4, UPT ;  /* 0x000000040400788c */ /* 0x000fe2000bf05270 */
[----:B-1----:R-:W-:Y:S02]  /*47b0*/  SEL R0, RZ, 0x1, P0 ;  /* 0x00000001ff007807 */ /* 0x002fe40000000000 */
[----:B------:R-:W-:Y:S01]  /*47c0*/  SEL R10, R10, RZ, P0 ;  /* 0x000000ff0a0a7207 */ /* 0x000fe20000000000 */
[----:B------:R-:W-:Y:S01]  /*47d0*/  USEL UR6, URZ, 0x1, UP0 ;  /* 0x00000001ff067887 */ /* 0x000fe20008000000 */
[----:B------:R-:W-:Y:S01]  /*47e0*/  LOP3.LUT R9, R9, R0, RZ, 0x3c, !PT ;  /* 0x0000000009097212 */ /* 0x000fe200078e3cff */
[----:B------:R-:W-:Y:S01]  /*47f0*/  USEL UR22, UR4, URZ, UP0 ;  /* 0x000000ff04167287 */ /* 0x000fe20008000000 */
[----:B------:R1:W-:Y:S03]  /*4800*/  UTCBAR [UR5], URZ ;  /* 0x000000ff050073e9 */ /* 0x0003e600080000ff */
[----:B------:R-:W-:Y:S01]  /*4810*/  LOP3.LUT R11, R11, UR6, RZ, 0x3c, !PT ;  /* 0x000000060b0b7c12 */ /* 0x000fe2000f8e3cff */
[----:B------:R-:W-:Y:S07]  /*4820*/  @P1 BRA `(.L_x_89) ;  /* 0xfffffff800b01947 */ /* 0x000fee000383ffff */
[----:B------:R-:W2:Y:S01]  /*4830*/  S2UR UR8, SR_CgaCtaId ;  /* 0x00000000000879c3 */ /* 0x000ea20000008800 */
[----:B------:R-:W-:Y:S01]  /*4840*/  ELECT P0, URZ, PT ;  /* 0x0000000000ff782f */ /* 0x000fe20003800000 */
[----:B------:R-:W-:Y:S01]  /*4850*/  IMAD.MOV.U32 R0, RZ, RZ, 0x1 ;  /* 0x00000001ff007424 */ /* 0x000fe200078e00ff */
[----:B------:R-:W-:Y:S01]  /*4860*/  UIADD3 UR17, UPT, UPT, UR17, 0x220, URZ ;  /* 0x0000022011117890 */ /* 0x000fe2000fffe0ff */
[----:B------:R-:W-:Y:S01]  /*4870*/  SHF.L.U32 R2, R11, 0x1f, RZ ;  /* 0x0000001f0b027819 */ /* 0x000fe200000006ff */
[----:B------:R-:W-:-:S03]  /*4880*/  UMOV UR4, 0x40 ;  /* 0x0000004000047882 */ /* 0x000fc60000000000 */
[----:B------:R-:W-:Y:S01]  /*4890*/  UVIRTCOUNT.DEALLOC.SMPOOL 0x80 ;  /* 0x000000800000784c */ /* 0x000fe20000000000 */
[----:B--2---:R-:W-:Y:S02]  /*48a0*/  ULEA UR8, UR8, UR4, 0x18 ;  /* 0x0000000408087291 */ /* 0x004fe4000f8ec0ff */
[----:B------:R-:W-:-:S07]  /*48b0*/  ULEA UR4, UR22, UR17, 0x3 ;  /* 0x0000001116047291 */ /* 0x000fce000f8e18ff */
[----:B------:R2:W-:Y:S02]  /*48c0*/  @P0 STS.U8 [UR8+0x1c], R0 ;  /* 0x00001c00ff000988 */ /* 0x0005e40008000008 */
[----:B------:R-:W4:Y:S02]  /*48d0*/  SYNCS.PHASECHK.TRANS64.TRYWAIT P0, [UR4], R2 ;  /* 0x00000002ff0075a7 */ /* 0x000f240008001104 */
[----:B--2-4-:R-:W-:Y:S05]  /*48e0*/  @!P0 BRA `(.L_x_90) ;  /* 0x00000048000c8947 */ /* 0x014fea0003800000 */
.L_x_209:
[----:B------:R-:W-:-:S04]  /*48f0*/  UIADD3 UR4, UPT, UPT, UR22, 0x1, URZ ;  /* 0x0000000116047890 */ /* 0x000fc8000fffe0ff */
[----:B------:R-:W-:-:S04]  /*4900*/  UISETP.NE.AND UP0, UPT, UR4, 0x4, UPT ;  /* 0x000000040400788c */ /* 0x000fc8000bf05270 */
[----:B------:R-:W-:Y:S02]  /*4910*/  USEL UR6, URZ, 0x1, UP0 ;  /* 0x00000001ff067887 */ /* 0x000fe40008000000 */
[----:B------:R-:W-:-:S04]  /*4920*/  USEL UR4, UR4, URZ, UP0 ;  /* 0x000000ff04047287 */ /* 0x000fc80008000000 */
[----:B-1----:R-:W-:Y:S01]  /*4930*/  ULEA UR5, UR4, UR17, 0x3 ;  /* 0x0000001104057291 */ /* 0x002fe2000f8e18ff */
[----:B--2---:R-:W-:-:S04]  /*4940*/  LOP3.LUT R2, R11, UR6, RZ, 0x3c, !PT ;  /* 0x000000060b027c12 */ /* 0x004fc8000f8e3cff */
[----:B------:R-:W-:-:S04]  /*4950*/  SHF.L.U32 R3, R2, 0x1f, RZ ;  /* 0x0000001f02037819 */ /* 0x000fc800000006ff */
[----:B------:R-:W1:Y:S02]  /*4960*/  SYNCS.PHASECHK.TRANS64.TRYWAIT P0, [UR5], R3 ;  /* 0x00000003ff0075a7 */ /* 0x000e640008001105 */
[----:B-1----:R-:W-:Y:S05]  /*4970*/  @!P0 BRA `(.L_x_91) ;  /* 0x0000004800008947 */ /* 0x002fea0003800000 */
.L_x_211:
        /* <DEDUP_REMOVED lines=9> */
.L_x_213:
[----:B------:R-:W-:-:S04]  /*4a10*/  UIADD3 UR4, UPT, UPT, UR4, 0x1, URZ ;  /* 0x0000000104047890 */ /* 0x000fc8000fffe0ff */
[----:B------:R-:W-:-:S04]  /*4a20*/  UISETP.NE.AND UP0, UPT, UR4, 0x4, UPT ;  /* 0x000000040400788c */ /* 0x000fc8000bf05270 */
[----:B------:R-:W-:Y:S02]  /*4a30*/  USEL UR5, URZ, 0x1, UP0 ;  /* 0x00000001ff057887 */ /* 0x000fe40008000000 */
[----:B------:R-:W-:-:S04]  /*4a40*/  USEL UR4, UR4, URZ, UP0 ;  /* 0x000000ff04047287 */ /* 0x000fc80008000000 */
[----:B------:R-:W-:Y:S01]  /*4a50*/  ULEA UR4, UR4, UR17, 0x3 ;  /* 0x0000001104047291 */ /* 0x000fe2000f8e18ff */
[----:B------:R-:W-:-:S04]  /*4a60*/  LOP3.LUT R2, R2, UR5, RZ, 0x3c, !PT ;  /* 0x0000000502027c12 */ /* 0x000fc8000f8e3cff */
[----:B------:R-:W-:-:S04]  /*4a70*/  SHF.L.U32 R2, R2, 0x1f, RZ ;  /* 0x0000001f02027819 */ /* 0x000fc800000006ff */
[----:B------:R-:W2:Y:S02]  /*4a80*/  SYNCS.PHASECHK.TRANS64.TRYWAIT P0, [UR4], R2 ;  /* 0x00000002ff0075a7 */ /* 0x000ea40008001104 */
[----:B--2---:R-:W-:Y:S05]  /*4a90*/  @!P0 BRA `(.L_x_93) ;  /* 0x0000004400e88947 */ /* 0x004fea0003800000 */
.L_x_215:
[----:B------:R-:W-:Y:S01]  /*4aa0*/  NOP ;  /* 0x0000000000007918 */ /* 0x000fe20000000000 */
[----:B-1----:R-:W1:Y:S01]  /*4ab0*/  LDS R0, [UR8+0x14] ;  /* 0x00001408ff007984 */ /* 0x002e620008000800 */
[----:B------:R-:W-:Y:S01]  /*4ac0*/  ULOP3.LUT UR4, UR30, 0xffff, URZ, 0xc0, !UPT ;  /* 0x0000ffff1e047892 */ /* 0x000fe2000f8ec0ff */
[----:B------:R-:W-:Y:S01]  /*4ad0*/  UMOV UR5, 0xffff ;  /* 0x0000ffff00057882 */ /* 0x000fe20000000000 */
[----:B------:R-:W-:Y:S02]  /*4ae0*/  UMOV UR6, 0x1 ;  /* 0x0000000100067882 */ /* 0x000fe40000000000 */
[----:B------:R-:W-:-:S04]  /*4af0*/  USHF.R.U32.HI UR4, URZ, 0x5, UR4 ;  /* 0x00000005ff047899 */ /* 0x000fc80008011604 */
[----:B------:R-:W-:Y:S02]  /*4b00*/  USHF.L.U32 UR5, UR5, UR4, URZ ;  /* 0x0000000405057299 */ /* 0x000fe400080006ff */
[----:B------:R-:W-:-:S04]  /*4b10*/  USHF.L.U32 UR4, UR6, UR4, URZ ;  /* 0x0000000406047299 */ /* 0x000fc800080006ff */
[----:B-1----:R-:W-:-:S04]  /*4b20*/  LOP3.LUT R0, R0, UR5, RZ, 0xc0, !PT ;  /* 0x0000000500007c12 */ /* 0x002fc8000f8ec0ff */
[----:B------:R-:W-:-:S13]  /*4b30*/  ISETP.NE.AND P0, PT, R0, UR5, PT ;  /* 0x0000000500007c0c */ /* 0x000fda000bf05270 */
[----:B------:R-:W-:Y:S05]  /*4b40*/  @P0 BRA `(.L_x_94) ;  /* 0x0000000000580947 */ /* 0x000fea0003800000 */
[----:B------:R-:W1:Y:S02]  /*4b50*/  LDS R0, [UR8+0x18] ;  /* 0x00001808ff007984 */ /* 0x000e640008000800 */
[----:B-1----:R-:W-:-:S04]  /*4b60*/  LOP3.LUT R0, R0, UR4, RZ, 0xc0, !PT ;  /* 0x0000000400007c12 */ /* 0x002fc8000f8ec0ff */
[----:B------:R-:W-:-:S13]  /*4b70*/  ISETP.NE.AND P0, PT, R0, UR4, PT ;  /* 0x0000000400007c0c */ /* 0x000fda000bf05270 */
[----:B------:R-:W-:Y:S05]  /*4b80*/  @P0 BRA `(.L_x_95) ;  /* 0x00000000003c0947 */ /* 0x000fea0003800000 */
[----:B------:R-:W1:Y:S01]  /*4b90*/  S2R R2, SR_LANEID ;  /* 0x0000000000027919 */ /* 0x000e620000000000 */
[----:B------:R-:W-:-:S06]  /*4ba0*/  ULOP3.LUT UR5, URZ, UR5, URZ, 0x33, !UPT ;  /* 0x00000005ff057292 */ /* 0x000fcc000f8e33ff */
[----:B------:R-:W-:-:S04]  /*4bb0*/  IMAD.U32 R0, RZ, RZ, UR5 ;  /* 0x00000005ff007e24 */ /* 0x000fc8000f8e00ff */
[----:B------:R2:W4:Y:S02]  /*4bc0*/  REDUX UR7, R0 ;  /* 0x00000000000773c4 */ /* 0x0005240000000000 */
[----:B------:R1:W-:Y:S01]  /*4bd0*/  UTCATOMSWS.AND URZ, UR5 ;  /* 0x0000000500ff79e3 */ /* 0x0003e20008000000 */
[----:B--2---:R-:W-:Y:S01]  /*4be0*/  LOP3.LUT R0, RZ, UR4, RZ, 0x33, !PT ;  /* 0x00000004ff007c12 */ /* 0x004fe2000f8e33ff */
[----:B------:R-:W-:Y:S02]  /*4bf0*/  VOTEU.ANY UR4, UPT, PT ;  /* 0x0000000000047886 */ /* 0x000fe400038e0100 */
[----:B------:R-:W-:Y:S02]  /*4c00*/  UFLO.U32 UR4, UR4 ;  /* 0x00000004000472bd */ /* 0x000fe400080e0000 */
[----:B------:R-:W2:Y:S04]  /*4c10*/  REDUX UR6, R0 ;  /* 0x00000000000673c4 */ /* 0x000ea80000000000 */
[----:B-1----:R-:W-:-:S02]  /*4c20*/  ISETP.EQ.U32.AND P0, PT, R2, UR4, PT ;  /* 0x0000000402007c0c */ /* 0x002fc4000bf02070 */
[----:B----4-:R-:W-:-:S11]  /*4c30*/  MOV R2, UR7 ;  /* 0x0000000700027c02 */ /* 0x010fd60008000f00 */
[----:B------:R1:W-:Y:S01]  /*4c40*/  @P0 ATOMS.AND RZ, [UR8+0x14], R2 ;  /* 0x00001402ffff098c */ /* 0x0003e2000a800008 */
[----:B--2---:R-:W-:-:S05]  /*4c50*/  IMAD.U32 R0, RZ, RZ, UR6 ;  /* 0x00000006ff007e24 */ /* 0x004fca000f8e00ff */
[----:B------:R1:W-:Y:S01]  /*4c60*/  @P0 ATOMS.AND RZ, [UR8+0x18], R0 ;  /* 0x00001800ffff098c */ /* 0x0003e2000a800008 */
[----:B------:R-:W-:Y:S05]  /*4c70*/  BRA `(.L_x_96) ;  /* 0x0000000000147947 */ /* 0x000fea0003800000 */
.L_x_95:
[----:B------:R-:W-:Y:S02]  /*4c80*/  MOV R2, 0x4ca0 ;  /* 0x00004ca000027802 */ /* 0x000fe40000000f00 */
[----:B---3-5:R-:W-:Y:S05]  /*4c90*/  CALL.REL.NOINC `($__internal_0_$__cuda_sm10x_tcgen05_guardrail_trap_col_being_dealloced_not_returned_by_alloc) ;  /* 0x00000048005c7944 */ /* 0x028fea0003c00000 */
[----:B------:R-:W-:Y:S05]  /*4ca0*/  BRA `(.L_x_96) ;  /* 0x0000000000087947 */ /* 0x000fea0003800000 */
.L_x_94:
[----:B------:R-:W-:Y:S02]  /*4cb0*/  MOV R2, 0x4cd0 ;  /* 0x00004cd000027802 */ /* 0x000fe40000000f00 */
[----:B---3-5:R-:W-:Y:S05]  /*4cc0*/  CALL.REL.NOINC `($__internal_2_$__cuda_sm10x_tcgen05_guardrail_trap_unallocated_columns_being_dealloced) ;  /* 0x0000004800687944 */ /* 0x028fea0003c00000 */
.L_x_96:
[----:B------:R-:W-:Y:S01]  /*4cd0*/  NOP ;  /* 0x0000000000007918 */ /* 0x000fe20000000000 */
[----:B------:R-:W-:Y:S05]  /*4ce0*/  EXIT ;  /* 0x000000000000794d */ /* 0x000fea0003800000 */
.L_x_78:
[----:B------:R-:W-:-:S09]  /*4cf0*/  UISETP.NE.OR UP0, UPT, UR22, 0x3, !UP3 ;  /* 0x000000031600788c */ /* 0x000fd2000df05670 */
[----:B------:R-:W-:Y:S05]  /*4d00*/  BRA.U UP0, `(.L_x_97) ;  /* 0x0000000d00f07547 */ /* 0x000fea000b800000 */
[----:B------:R-:W1:Y:S01]  /*4d10*/  LDCU UR28, c[0x0][0x370] ;  /* 0x00006e00ff1c77ac */ /* 0x000e620008000800 */
[----:B------:R-:W2:Y:S01]  /*4d20*/  LDC.64 R16, c[0x0][0x348] ;  /* 0x0000d200ff107b82 */ /* 0x000ea20000000a00 */
[----:B------:R-:W-:Y:S02]  /*4d30*/  HFMA2 R13, -RZ, RZ, 0, 0 ;  /* 0x00000000ff0d7431 */ /* 0x000fe400000001ff */
[----:B------:R-:W-:Y:S01]  /*4d40*/  IMAD.MOV.U32 R15, RZ, RZ, 0x1 ;  /* 0x00000001ff0f7424 */ /* 0x000fe200078e00ff */
[----:B------:R-:W1:Y:S01]  /*4d50*/  LDCU.128 UR32, c[0x0][0xb10] ;  /* 0x00016200ff2077ac */ /* 0x000e620008000c00 */
[----:B------:R-:W-:Y:S01]  /*4d60*/  IMAD.MOV.U32 R14, RZ, RZ, RZ ;  /* 0x000000ffff0e7224 */ /* 0x000fe200078e00ff */
[----:B------:R-:W-:Y:S01]  /*4d70*/  MOV R7, 0x1000 ;  /* 0x0000100000077802 */ /* 0x000fe20000000f00 */
[----:B------:R-:W3:Y:S01]  /*4d80*/  LDCU UR27, c[0x0][0x374] ;  /* 0x00006e80ff1b77ac */ /* 0x000ee20008000800 */
[----:B------:R-:W4:Y:S01]  /*4d90*/  LDC.64 R2, c[0x0][0x888] ;  /* 0x00022200ff027b82 */ /* 0x000f220000000a00 */
[----:B------:R-:W3:Y:S01]  /*4da0*/  LDCU UR15, c[0x0][0xb0c] ;  /* 0x00016180ff0f77ac */ /* 0x000ee20008000800 */
[----:B------:R-:W3:Y:S06]  /*4db0*/  LDCU UR38, c[0x0][0xb20] ;  /* 0x00016400ff2677ac */ /* 0x000eec0008000800 */
[----:B------:R-:W2:Y:S01]  /*4dc0*/  LDC.64 R4, c[0x0][0x890] ;  /* 0x00022400ff047b82 */ /* 0x000ea20000000a00 */
[----:B------:R-:W3:Y:S01]  /*4dd0*/  LDCU UR4, c[0x0][0xb30] ;  /* 0x00016600ff0477ac */ /* 0x000ee20008000800 */
[----:B-1----:R-:W-:-:S02]  /*4de0*/  UIMAD.WIDE.U32 UR6, UR28, UR32, URZ ;  /* 0x000000201c0672a5 */ /* 0x002fc4000f8e00ff */
[----:B---3--:R-:W-:Y:S01]  /*4df0*/  UIMAD.WIDE.U32 UR8, UR27, UR35, URZ ;  /* 0x000000231b0872a5 */ /* 0x008fe2000f8e00ff */
[----:B------:R-:W-:Y:S01]  /*4e00*/  UMOV UR24, 0x400 ;  /* 0x0000040000187882 */ /* 0x000fe20000000000 */
[----:B------:R-:W-:-:S03]  /*4e10*/  UPLOP3.LUT UP3, UPT, UPT, UPT, UPT, 0x40, 0x4 ;  /* 0x000000000004789c */ /* 0x000fc60003f6e870 */
[----:B------:R-:W-:Y:S01]  /*4e20*/  UMOV UR6, UR7 ;  /* 0x0000000700067c82 */ /* 0x000fe20008000000 */
[----:B------:R-:W-:Y:S01]  /*4e30*/  UISETP.GE.AND UP0, UPT, UR40, 0x1, UPT ;  /* 0x000000012800788c */ /* 0x000fe2000bf06270 */
[----:B------:R-:W-:Y:S01]  /*4e40*/  UMOV UR29, UR9 ;  /* 0x00000009001d7c82 */ /* 0x000fe20008000000 */
[----:B------:R-:W-:Y:S01]  /*4e50*/  UISETP.NE.AND UP4, UPT, UR40, 0x1, UPT ;  /* 0x000000012800788c */ /* 0x000fe2000bf85270 */
[----:B------:R-:W1:Y:S01]  /*4e60*/  LDCU.64 UR16, c[0x0][0xb28] ;  /* 0x00016500ff1077ac */ /* 0x000e620008000a00 */
[----:B------:R-:W-:Y:S02]  /*4e70*/  ULEA UR24, UR54, UR24, 0x18 ;  /* 0x0000001836187291 */ /* 0x000fe4000f8ec0ff */
[----:B------:R-:W-:Y:S02]  /*4e80*/  UISETP.NE.AND UP6, UPT, UR15, 0x1, UPT ;  /* 0x000000010f00788c */ /* 0x000fe4000bfc5270 */
[----:B------:R-:W-:Y:S02]  /*4e90*/  UISETP.NE.AND UP5, UPT, UR34, 0x1, UPT ;  /* 0x000000012200788c */ /* 0x000fe4000bfa5270 */
[----:B------:R-:W-:-:S02]  /*4ea0*/  USHF.R.U32.HI UR31, URZ, UR33, UR6 ;  /* 0x00000021ff1f7299 */ /* 0x000fc40008011606 */
[----:B------:R-:W-:Y:S02]  /*4eb0*/  USHF.R.U32.HI UR29, URZ, UR38, UR29 ;  /* 0x00000026ff1d7299 */ /* 0x000fe4000801161d */
[----:B------:R-:W-:Y:S01]  /*4ec0*/  UISETP.NE.AND UP2, UPT, UR4, 0x1, UPT ;  /* 0x000000010400788c */ /* 0x000fe2000bf45270 */
[----:B------:R-:W-:-:S10]  /*4ed0*/  UMOV UR12, URZ ;  /* 0x000000ff000c7c82 */ /* 0x000fd40008000000 */
.L_x_106:
[C---:B------:R-:W-:Y:S02]  /*4ee0*/  LEA R12, R14.reuse, UR24, 0x3 ;  /* 0x000000180e0c7c11 */ /* 0x040fe4000f8e18ff */
[----:B------:R-:W-:Y:S02]  /*4ef0*/  SHF.L.U32 R0, R13, 0x1f, RZ ;  /* 0x0000001f0d007819 */ /* 0x000fe400000006ff */
[----:B------:R-:W-:Y:S02]  /*4f00*/  LEA R8, R14, UR24, 0x4 ;  /* 0x000000180e087c11 */ /* 0x000fe4000f8e20ff */
[----:B---3--:R-:W3:Y:S02]  /*4f10*/  SYNCS.PHASECHK.TRANS64.TRYWAIT P0, [R12+URZ+0x1e0], R0 ;  /* 0x0001e0000c0075a7 */ /* 0x008ee400080011ff */
[----:B---3--:R-:W-:Y:S05]  /*4f20*/  @!P0 BRA `(.L_x_98) ;  /* 0x0000004000dc8947 */ /* 0x008fea0003800000 */
.L_x_216:
[----:B------:R-:W1:Y:S01]  /*4f30*/  LDS.128 R8, [R8+0x270] ;  /* 0x0002700008087984 */ /* 0x000e620000000c00 */
[----:B------:R-:W-:Y:S01]  /*4f40*/  UISETP.GE.AND UP0, UPT, UR40, 0x1, UPT ;  /* 0x000000012800788c */ /* 0x000fe2000bf06270 */
[----:B------:R-:W-:Y:S01]  /*4f50*/  @!PT LDS RZ, [RZ] ;  /* 0x00000000fffff984 */ /* 0x000fe20000000800 */
[----:B------:R-:W-:Y:S01]  /*4f60*/  @!PT LDS RZ, [RZ] ;  /* 0x00000000fffff984 */ /* 0x000fe20000000800 */
[----:B------:R-:W-:Y:S01]  /*4f70*/  @!PT LDS RZ, [RZ] ;  /* 0x00000000fffff984 */ /* 0x000fe20000000800 */
[----:B------:R-:W-:Y:S01]  /*4f80*/  @!PT LDS RZ, [RZ] ;  /* 0x00000000fffff984 */ /* 0x000fe20000000800 */
[----:B------:R2:W-:Y:S06]  /*4f90*/  MEMBAR.ALL.CTA ;  /* 0x0000000000007992 */ /* 0x0005ec0000008000 */
[----:B--2---:R-:W2:Y:S01]  /*4fa0*/  FENCE.VIEW.ASYNC.S ;  /* 0x00000000000073c6 */ /* 0x004ea20000000000 */
[----:B-1----:R-:W-:Y:S11]  /*4fb0*/  LOP3.LUT P0, RZ, R10, 0x1, RZ, 0xc0, !PT ;  /* 0x000000010aff7812 */ /* 0x002ff6000780c0ff */
[----:B------:R-:W-:Y:S02]  /*4fc0*/  @!UPT UIADD3 URZ, UPT, UPT, URZ, URZ, URZ ;  /* 0x000000fffffff290 */ /* 0x000fe4000fffe0ff */
[----:B--2---:R-:W-:Y:S01]  /*4fd0*/  VOTEU.ANY UP1, P0 ;  /* 0x0000000000ff7886 */ /* 0x004fe20000020100 */
[----:B------:R-:W-:Y:S11]  /*4fe0*/  PLOP3.LUT P0, PT, PT, PT, UP1, 0x80, 0x8 ;  /* 0x000000000008781c */ /* 0x000ff60003f0f018 */
[----:B------:R-:W-:Y:S02]  /*4ff0*/  @!UPT UIADD3 URZ, UPT, UPT, URZ, URZ, URZ ;  /* 0x000000fffffff290 */ /* 0x000fe4000fffe0ff */
[----:B---3--:R-:W-:Y:S02]  /*5000*/  @P0 SHF.R.U32.HI R0, RZ, 0x10, R9 ;  /* 0x00000010ff000819 */ /* 0x008fe40000011609 */
[----:B------:R-:W-:Y:S02]  /*5010*/  @P0 MOV R6, R8 ;  /* 0x0000000800060202 */ /* 0x000fe40000000f00 */
[----:B------:R-:W-:Y:S01]  /*5020*/  @P0 R2UR UR4, R0 ;  /* 0x00000000000402ca */ /* 0x000fe200000e0000 */
[----:B------:R-:W-:Y:S01]  /*5030*/  VIADD R0, R12, 0x1f0 ;  /* 0x000001f00c007836 */ /* 0x000fe20000000000 */
[----:B------:R-:W-:Y:S02]  /*5040*/  @P0 LOP3.LUT R8, R9, 0xffff, RZ, 0xc0, !PT ;  /* 0x0000ffff09080812 */ /* 0x000fe400078ec0ff */
[----:B------:R-:W-:Y:S02]  /*5050*/  @P0 R2UR UR6, R6 ;  /* 0x00000000060602ca */ /* 0x000fe400000e0000 */
[----:B------:R-:W-:Y:S02]  /*5060*/  PRMT R0, RZ, 0x654, R0 ;  /* 0x00000654ff007816 */ /* 0x000fe40000000000 */
[----:B------:R-:W-:Y:S02]  /*5070*/  @P0 R2UR UR5, R8 ;  /* 0x00000000080502ca */ /* 0x000fe400000e0000 */
[----:B------:R1:W-:Y:S03]  /*5080*/  SYNCS.ARRIVE.TRANS64.RED.A1T0 RZ, [R0+URZ], RZ ;  /* 0x000000ff00ff79a7 */ /* 0x0003e600081004ff */
[----:B------:R-:W-:Y:S04]  /*5090*/  @UP1 UMOV UR25, UR4 ;  /* 0x0000000400191c82 */ /* 0x000fe80008000000 */
[----:B------:R-:W-:Y:S04]  /*50a0*/  @UP1 UMOV UR14, UR6 ;  /* 0x00000006000e1c82 */ /* 0x000fe80008000000 */
[----:B------:R-:W-:Y:S01]  /*50b0*/  @UP1 UMOV UR13, UR5 ;  /* 0x00000005000d1c82 */ /* 0x000fe20008000000 */
[----:B------:R-:W-:Y:S05]  /*50c0*/  BRA.U !UP0, `(.L_x_99) ;  /* 0x0000000108a47547 */ /* 0x000fea000b800000 */
[----:B------:R-:W-:Y:S02]  /*50d0*/  UIMAD.WIDE.U32 UR8, UR13, UR35, URZ ;  /* 0x000000230d0872a5 */ /* 0x000fe4000f8e00ff */
[----:B------:R-:W-:Y:S02]  /*50e0*/  UIMAD.WIDE.U32 UR10, UR14, UR32, URZ ;  /* 0x000000200e0a72a5 */ /* 0x000fe4000f8e00ff */
[----:B------:R-:W-:Y:S02]  /*50f0*/  USEL UR4, UR27, UR29, !UP5 ;  /* 0x0000001d1b047287 */ /* 0x000fe4000e800000 */
[----:B------:R-:W-:Y:S02]  /*5100*/  USEL UR7, UR28, UR31, !UP6 ;  /* 0x0000001f1c077287 */ /* 0x000fe4000f000000 */
[----:B------:R-:W-:Y:S02]  /*5110*/  UIMAD.WIDE.U32 UR18, UR4, UR16, URZ ;  /* 0x00000010041272a5 */ /* 0x000fe4000f8e00ff */
[----:B------:R-:W-:Y:S01]  /*5120*/  UIMAD.WIDE.U32 UR20, UR7, UR16, URZ ;  /* 0x00000010071472a5 */ /* 0x000fe2000f8e00ff */
[----:B------:R-:W-:Y:S02]  /*5130*/  UMOV UR5, UR9 ;  /* 0x0000000900057c82 */ /* 0x000fe40008000000 */
[----:B------:R-:W-:Y:S03]  /*5140*/  USHF.R.U32.HI UR6, URZ, UR38, UR5 ;  /* 0x00000026ff067299 */ /* 0x000fe60008011605 */
[----:B------:R-:W-:Y:S01]  /*5150*/  UMOV UR5, UR11 ;  /* 0x0000000b00057c82 */ /* 0x000fe20008000000 */
[----:B------:R-:W-:Y:S02]  /*5160*/  USEL UR6, UR13, UR6, !UP5 ;  /* 0x000000060d067287 */ /* 0x000fe4000e800000 */
[----:B------:R-:W-:Y:S02]  /*5170*/  USHF.R.U32.HI UR8, URZ, UR33, UR5 ;  /* 0x00000021ff087299 */ /* 0x000fe40008011605 */
[----:B------:R-:W-:Y:S01]  /*5180*/  UIMAD.WIDE.U32 UR10, UR6, UR16, URZ ;  /* 0x00000010060a72a5 */ /* 0x000fe2000f8e00ff */
[----:B------:R-:W-:Y:S02]  /*5190*/  UMOV UR5, UR19 ;  /* 0x0000001300057c82 */ /* 0x000fe40008000000 */
[----:B------:R-:W-:Y:S03]  /*51a0*/  @UP4 USHF.R.U32.HI UR4, URZ, UR17, UR5 ;  /* 0x00000011ff044299 */ /* 0x000fe60008011605 */
[----:B------:R-:W-:Y:S01]  /*51b0*/  UMOV UR5, UR21 ;  /* 0x0000001500057c82 */ /* 0x000fe20008000000 */
[----:B------:R-:W-:Y:S02]  /*51c0*/  UIMAD UR4, UR40, UR4, URZ ;  /* 0x00000004280472a4 */ /* 0x000fe4000f8e02ff */
[----:B------:R-:W-:Y:S02]  /*51d0*/  @UP4 USHF.R.U32.HI UR7, URZ, UR17, UR5 ;  /* 0x00000011ff074299 */ /* 0x000fe40008011605 */
[----:B------:R-:W-:Y:S02]  /*51e0*/  USEL UR5, UR14, UR8, !UP6 ;  /* 0x000000080e057287 */ /* 0x000fe4000f000000 */
[----:B------:R-:W-:Y:S02]  /*51f0*/  UIMAD UR8, UR40, UR7, URZ ;  /* 0x00000007280872a4 */ /* 0x000fe4000f8e02ff */
[----:B------:R-:W-:Y:S03]  /*5200*/  UISETP.GE.AND UP0, UPT, UR6, UR4, UPT ;  /* 0x000000040600728c */ /* 0x000fe6000bf06270 */
[----:B------:R-:W-:Y:S01]  /*5210*/  UMOV UR4, UR11 ;  /* 0x0000000b00047c82 */ /* 0x000fe20008000000 */
[----:B------:R-:W-:Y:S02]  /*5220*/  UISETP.GE.OR UP0, UPT, UR5, UR8, UP0 ;  /* 0x000000080500728c */ /* 0x000fe40008706670 */
[----:B------:R-:W-:Y:S02]  /*5230*/  USHF.R.U32.HI UR4, URZ, UR17, UR4 ;  /* 0x00000011ff047299 */ /* 0x000fe40008011604 */
[----:B------:R-:W-:Y:S02]  /*5240*/  UIMAD.WIDE.U32 UR8, UR5, UR16, URZ ;  /* 0x00000010050872a5 */ /* 0x000fe4000f8e00ff */
[----:B------:R-:W-:Y:S04]  /*5250*/  USEL UR10, UR6, UR4, !UP4 ;  /* 0x00000004060a7287 */ /* 0x000fe8000e000000 */
[----:B------:R-:W-:Y:S01]  /*5260*/  UIADD3 UR11, UPT, UPT, -UR10, URZ, URZ ;  /* 0x000000ff0a0b7290 */ /* 0x000fe2000fffe1ff */
[----:B------:R-:W-:Y:S02]  /*5270*/  @!UP0 UMOV UR4, UR9 ;  /* 0x0000000900048c82 */ /* 0x000fe40008000000 */
[----:B------:R-:W-:Y:S02]  /*5280*/  @!UP0 USHF.R.U32.HI UR4, URZ, UR17, UR4 ;  /* 0x00000011ff048299 */ /* 0x000fe40008011604 */
[----:B------:R-:W-:Y:S02]  /*5290*/  UIMAD UR8, UR40, UR11, UR6 ;  /* 0x0000000b280872a4 */ /* 0x000fe4000f8e0206 */
[----:B------:R-:W-:Y:S04]  /*52a0*/  @!UP0 USEL UR4, UR5, UR4, !UP4 ;  /* 0x0000000405048287 */ /* 0x000fe8000e000000 */
[----:B------:R-:W-:Y:S02]  /*52b0*/  @!UP0 UIMAD UR8, UR7, UR8, UR4 ;  /* 0x00000008070882a4 */ /* 0x000fe4000f8e0204 */
[----:B------:R-:W-:Y:S02]  /*52c0*/  @!UP0 UIADD3 UR9, UPT, UPT, UR10, -UR4, URZ ;  /* 0x800000040a098290 */ /* 0x000fe4000fffe0ff */
[----:B------:R-:W-:Y:S02]  /*52d0*/  UIADD3 UR4, UPT, UPT, -UR5, URZ, URZ ;  /* 0x000000ff05047290 */ /* 0x000fe4000fffe1ff */
[----:B------:R-:W-:Y:S02]  /*52e0*/  UIADD3 UR7, UPT, UPT, -UR6, URZ, URZ ;  /* 0x000000ff06077290 */ /* 0x000fe4000fffe1ff */
[----:B------:R-:W-:Y:S02]  /*52f0*/  @!UP0 UIMAD UR6, UR9, UR40, UR5 ;  /* 0x00000028090682a4 */ /* 0x000fe4000f8e0205 */
[----:B------:R-:W-:Y:S02]  /*5300*/  UIMAD UR14, UR15, UR4, UR14 ;  /* 0x000000040f0e72a4 */ /* 0x000fe4000f8e020e */
[----:B------:R-:W-:Y:S01]  /*5310*/  UIMAD UR13, UR34, UR7, UR13 ;  /* 0x00000007220d72a4 */ /* 0x000fe2000f8e020d */
[----:B------:R-:W-:Y:S02]  /*5320*/  @!UP0 UMOV UR5, UR8 ;  /* 0x0000000800058c82 */ /* 0x000fe40008000000 */
[----:B------:R-:W-:Y:S02]  /*5330*/  UIMAD UR14, UR5, UR15, UR14 ;  /* 0x0000000f050e72a4 */ /* 0x000fe4000f8e020e */
[----:B------:R-:W-:Y:S11]  /*5340*/  UIMAD UR13, UR6, UR34, UR13 ;  /* 0x00000022060d72a4 */ /* 0x000ff6000f8e020d */
[----:B------:R-:W-:Y:S01]  /*5350*/  @!UPT UIADD3 URZ, UPT, UPT, URZ, URZ, URZ ;  /* 0x000000fffffff290 */ /* 0x000fe2000fffe0ff */
.L_x_99:
[----:B------:R-:W2:Y:S01]  /*5360*/  @!UP2 LDCU.128 UR20, c[0x0][0xb10] ;  /* 0x00016200ff14a7ac */ /* 0x000ea20008000c00 */
[C---:B------:R-:W-:Y:S02]  /*5370*/  ISETP.NE.U32.AND P1, PT, R4.reuse, RZ, PT ;  /* 0x000000ff0400720c */ /* 0x040fe40003f25070 */
[----:B------:R-:W-:Y:S02]  /*5380*/  ISETP.NE.U32.AND P0, PT, R4, RZ, PT ;  /* 0x000000ff0400720c */ /* 0x000fe40003f05070 */
[C---:B------:R-:W-:Y:S02]  /*5390*/  ISETP.NE.AND.EX P1, PT, R5.reuse, RZ, PT, P1 ;  /* 0x000000ff0500720c */ /* 0x040fe40003f25310 */
[----:B------:R-:W-:Y:S01]  /*53a0*/  ISETP.NE.AND.EX P0, PT, R5, RZ, PT, P0 ;  /* 0x000000ff0500720c */ /* 0x000fe20003f05300 */
[----:B------:R-:W3:Y:S01]  /*53b0*/  @!UP2 LDCU UR5, c[0x0][0xb0c] ;  /* 0x00016180ff05a7ac */ /* 0x000ee20008000800 */
[----:B------:R-:W-:Y:S02]  /*53c0*/  USHF.L.U32 UR11, UR26, 0x6, URZ ;  /* 0x000000061a0b7899 */ /* 0x000fe400080006ff */
[----:B------:R-:W-:Y:S02]  /*53d0*/  USHF.L.U32 UR10, UR30, 0x6, URZ ;  /* 0x000000061e0a7899 */ /* 0x000fe400080006ff */
[----:B--2---:R-:W-:Y:S07]  /*53e0*/  UIMAD.WIDE.U32 UR6, UR14, UR20, URZ ;  /* 0x000000140e0672a5 */ /* 0x004fee000f8e00ff */
[----:B------:R-:W-:Y:S01]  /*53f0*/  @!UP2 UMOV UR4, UR7 ;  /* 0x000000070004ac82 */ /* 0x000fe20008000000 */
[----:B---3--:R-:W-:Y:S02]  /*5400*/  @!UP2 UISETP.NE.AND UP0, UPT, UR5, 0x1, UPT ;  /* 0x000000010500a88c */ /* 0x008fe4000bf05270 */
[----:B------:R-:W-:Y:S02]  /*5410*/  @!UP2 USHF.R.U32.HI UR4, URZ, UR21, UR4 ;  /* 0x00000015ff04a299 */ /* 0x000fe40008011604 */
[----:B------:R-:W-:Y:S02]  /*5420*/  UIMAD.WIDE.U32 UR6, UR13, UR23, URZ ;  /* 0x000000170d0672a5 */ /* 0x000fe4000f8e00ff */
[----:B------:R-:W-:Y:S02]  /*5430*/  @!UP2 USEL UR8, UR14, UR4, !UP0 ;  /* 0x000000040e08a287 */ /* 0x000fe4000c000000 */
[----:B------:R-:W-:Y:S03]  /*5440*/  @!UP2 UISETP.NE.AND UP0, UPT, UR22, 0x1, UPT ;  /* 0x000000011600a88c */ /* 0x000fe6000bf05270 */
[----:B------:R-:W-:Y:S02]  /*5450*/  @!UP2 UMOV UR6, UR7 ;  /* 0x000000070006ac82 */ /* 0x000fe40008000000 */
[----:B------:R-:W2:Y:S02]  /*5460*/  @!UP2 LDCU UR4, c[0x0][0xb20] ;  /* 0x00016400ff04a7ac */ /* 0x000ea40008000800 */
[----:B--2---:R-:W-:Y:S04]  /*5470*/  @!UP2 USHF.R.U32.HI UR6, URZ, UR4, UR6 ;  /* 0x00000004ff06a299 */ /* 0x004fe80008011606 */
[----:B------:R-:W-:Y:S04]  /*5480*/  @!UP2 USEL UR6, UR13, UR6, !UP0 ;  /* 0x000000060d06a287 */ /* 0x000fe8000c000000 */
[----:B------:R-:W-:Y:S02]  /*5490*/  @!UP2 UIADD3 UR4, UPT, UPT, -UR8, UR6, URZ ;  /* 0x000000060804a290 */ /* 0x000fe4000fffe1ff */
[----:B------:R-:W-:Y:S02]  /*54a0*/  @!UP2 UIADD3 UR6, UPT, UPT, UR8, -UR6, URZ ;  /* 0x800000060806a290 */ /* 0x000fe4000fffe0ff */
[----:B------:R-:W-:Y:S02]  /*54b0*/  @!UP2 UIMAD UR14, UR4, UR5, UR14 ;  /* 0x00000005040ea2a4 */ /* 0x000fe4000f8e020e */
[----:B------:R-:W-:Y:S01]  /*54c0*/  @!UP2 UIMAD UR13, UR6, UR22, UR13 ;  /* 0x00000016060da2a4 */ /* 0x000fe2000f8e020d */
[----:B------:R-:W-:Y:S11]  /*54d0*/  BRA.U UP3, `(.L_x_100) ;  /* 0x0000000103107547 */ /* 0x000ff6000b800000 */
[----:B------:R-:W-:Y:S04]  /*54e0*/  MOV R6, UR37 ;  /* 0x0000002500067c02 */ /* 0x000fe80008000f00 */
[----:B------:R-:W-:Y:S04]  /*54f0*/  SHF.L.U32 R6, R6, 0x1f, RZ ;  /* 0x0000001f06067819 */ /* 0x000fe800000006ff */
[----:B------:R-:W2:Y:S02]  /*5500*/  SYNCS.PHASECHK.TRANS64.TRYWAIT P2, [UR24+0x1d8], R6 ;  /* 0x0001d806ff0075a7 */ /* 0x000ea40008041118 */
[----:B--2---:R-:W-:Y:S05]  /*5510*/  @!P2 BRA `(.L_x_101) ;  /* 0x0000003c0074a947 */ /* 0x004fea0003800000 */
.L_x_100:
[----:B------:R-:W-:Y:S05]  /*5520*/  @!P1 BRA `(.L_x_102) ;  /* 0x0000000000309947 */ /* 0x000fea0003800000 */
[----:B----4-:R-:W-:Y:S01]  /*5530*/  ISETP.NE.U32.AND P1, PT, R2, RZ, PT ;  /* 0x000000ff0200720c */ /* 0x010fe20003f25070 */
[----:B------:R-:W2:Y:S01]  /*5540*/  LDCU.64 UR4, c[0x0][0x358] ;  /* 0x00006b00ff0477ac */ /* 0x000ea20008000a00 */
[----:B------:R-:W-:Y:S02]  /*5550*/  IMAD.MOV.U32 R45, RZ, RZ, 0x1 ;  /* 0x00000001ff2d7424 */ /* 0x000fe400078e00ff */
[----:B------:R-:W-:Y:S11]  /*5560*/  ISETP.NE.AND.EX P1, PT, R3, RZ, PT, P1 ;  /* 0x000000ff0300720c */ /* 0x000ff60003f25310 */
[----:B------:R-:W-:Y:S02]  /*5570*/  @!UPT UIADD3 URZ, UPT, UPT, URZ, URZ, URZ ;  /* 0x000000fffffff290 */ /* 0x000fe4000fffe0ff */
[----:B------:R-:W3:Y:S01]  /*5580*/  @P1 LDC.64 R8, c[0x0][0x888] ;  /* 0x00022200ff081b82 */ /* 0x000ee20000000a00 */
[----:B-1----:R-:W-:Y:S04]  /*5590*/  @P1 IMAD R0, R4, UR36, RZ ;  /* 0x0000002404001c24 */ /* 0x002fe8000f8e02ff */
[----:B---3--:R-:W-:Y:S04]  /*55a0*/  @P1 IMAD.WIDE R8, R0, 0x4, R8 ;  /* 0x0000000400081825 */ /* 0x008fe800078e0208 */
[----:B------:R-:W-:Y:S01]  /*55b0*/  HFMA2 R0, -RZ, RZ, 0, 5.9604644775390625e-08 ;  /* 0x00000001ff007431 */ /* 0x000fe200000001ff */
[----:B--2--5:R2:W5:Y:S04]  /*55c0*/  @P1 LDG.E R26, desc[UR4][R8.64] ;  /* 0x00000004081a1981 */ /* 0x024568000c1e1900 */
[----:B------:R-:W-:Y:S01]  /*55d0*/  @!P1 PRMT R45, R0, 0x7610, R45 ;  /* 0x00007610002d9816 */ /* 0x000fe2000000002d */
[----:B--2---:R-:W3:Y:S06]  /*55e0*/  @!P1 LDC R26, c[0x0][0x880] ;  /* 0x00022000ff1a9b82 */ /* 0x004eec0000000800 */
.L_x_102:
[----:B---3-5:R-:W-:Y:S01]  /*55f0*/  @!P0 FSETP.EQ.AND P1, PT, R26, RZ, PT ;  /* 0x000000ff1a00820b */ /* 0x028fe20003f22000 */
[----:B------:R-:W-:Y:S01]  /*5600*/  @!UPT UIADD3 URZ, UPT, UPT, URZ, URZ, URZ ;  /* 0x000000fffffff290 */ /* 0x000fe2000fffe0ff */
[----:B------:R-:W-:Y:S11]  /*5610*/  @!P0 BRA `(.L_x_103) ;  /* 0x0000000000188947 */ /* 0x000ff60003800000 */
[----:B------:R-:W-:Y:S02]  /*5620*/  LOP3.LUT P0, RZ, R45, 0xff, RZ, 0xc0, !PT ;  /* 0x000000ff2dff7812 */ /* 0x000fe4000780c0ff */
[----:B----4-:R-:W-:Y:S04]  /*5630*/  ISETP.NE.U32.AND P1, PT, R2, RZ, PT ;  /* 0x000000ff0200720c */ /* 0x010fe80003f25070 */
[----:B------:R-:W-:Y:S04]  /*5640*/  ISETP.NE.AND.EX P1, PT, R3, RZ, PT, P1 ;  /* 0x000000ff0300720c */ /* 0x000fe80003f25310 */
[----:B------:R-:W-:Y:S03]  /*5650*/  PLOP3.LUT P1, PT, P1, PT, PT, 0x8, 0x80 ;  /* 0x000000000080781c */ /* 0x000fe60000f2e170 */
[----:B------:R-:W-:Y:S11]  /*5660*/  @P0 FSETP.EQ.AND P1, PT, R26, RZ, PT ;  /* 0x000000ff1a00020b */ /* 0x000ff60003f22000 */
[----:B------:R-:W-:Y:S02]  /*5670*/  @!UPT UIADD3 URZ, UPT, UPT, URZ, URZ, URZ ;  /* 0x000000fffffff290 */ /* 0x000fe4000fffe0ff */
.L_x_103:
[----:B------:R-:W-:Y:S01]  /*5680*/  ULEA UR4, UR12, UR24, 0x3 ;  /* 0x000000180c047291 */ /* 0x000fe2000f8e18ff */
[----:B------:R-:W-:Y:S02]  /*5690*/  SHF.L.U32 R9, R15, 0x1f, RZ ;  /* 0x0000001f0f097819 */ /* 0x000fe400000006ff */
[----:B------:R-:W-:Y:S04]  /*56a0*/  ELECT P0, URZ, PT ;  /* 0x0000000000ff782f */ /* 0x000fe80003800000 */
[----:B------:R-:W-:Y:S02]  /*56b0*/  PLOP3.LUT P1, PT, P1, P0, PT, 0xf2, 0x2f ;  /* 0x00000000002f781c */ /* 0x000fe40000f21e72 */
[----:B------:R-:W2:Y:S11]  /*56c0*/  SYNCS.PHASECHK.TRANS64.TRYWAIT P2, [UR4+0x1b8], R9 ;  /* 0x0001b809ff0075a7 */ /* 0x000eb60008041104 */
[----:B------:R-:W-:Y:S05]  /*56d0*/  @!P1 IADD3 R8, P0, PT, R16, 0x580, RZ ;  /* 0x0000058010089810 */ /* 0x000fea0007f1e0ff */
[----:B-1----:R-:W-:Y:S01]  /*56e0*/  @!P1 IMAD.X R6, RZ, RZ, R17, P0 ;  /* 0x000000ffff069224 */ /* 0x002fe200000e0611 */
[----:B--2---:R-:W-:Y:S07]  /*56f0*/  @!P2 BRA `(.L_x_104) ;  /* 0x0000003c0014a947 */ /* 0x004fee0003800000 */
.L_x_219:
[----:B------:R-:W-:Y:S01]  /*5700*/  @!P1 R2UR UR7, R6 ;  /* 0x00000000060792ca */ /* 0x000fe200000e0000 */
[----:B------:R-:W-:Y:S01]  /*5710*/  UIADD3 UR5, UPT, UPT, UR12, 0x1, URZ ;  /* 0x000000010c057890 */ /* 0x000fe2000fffe0ff */
[----:B------:R-:W-:Y:S01]  /*5720*/  @!P1 R2UR UR6, R8 ;  /* 0x00000000080692ca */ /* 0x000fe200000e0000 */
[----:B------:R-:W-:Y:S01]  /*5730*/  UIADD3 UR9, UPT, UPT, UR4, 0x1a0, URZ ;  /* 0x000001a004097890 */ /* 0x000fe2000fffe0ff */
[----:B------:R-:W-:Y:S01]  /*5740*/  @!P1 IMAD.MOV.U32 R6, RZ, RZ, 0x1000 ;  /* 0x00001000ff069424 */ /* 0x000fe200078e00ff */
[----:B------:R-:W-:Y:S01]  /*5750*/  UISETP.NE.AND UP0, UPT, UR5, 0x3, UPT ;  /* 0x000000030500788c */ /* 0x000fe2000bf05270 */
[----:B------:R-:W-:Y:S01]  /*5760*/  VIADD R14, R14, 0x1 ;  /* 0x000000010e0e7836 */ /* 0x000fe20000000000 */
[----:B------:R-:W-:Y:S01]  /*5770*/  UMOV UR22, 0x0 ;  /* 0x0000000000167882 */ /* 0x000fe20000000000 */
[----:B------:R-:W-:Y:S01]  /*5780*/  UMOV UR23, 0x10000000 ;  /* 0x1000000000177882 */ /* 0x000fe20000000000 */
[----:B------:R-:W-:Y:S04]  /*5790*/  UPRMT UR20, UR54, 0x654, UR9 ;  /* 0x0000065436147896 */ /* 0x000fe80008000009 */
[----:B-1----:R-:W-:Y:S01]  /*57a0*/  IMAD.U32 R9, RZ, RZ, UR7 ;  /* 0x00000007ff097e24 */ /* 0x002fe2000f8e00ff */
[----:B------:R-:W-:Y:S01]  /*57b0*/  USEL UR7, URZ, 0x1, UP0 ;  /* 0x00000001ff077887 */ /* 0x000fe20008000000 */
[----:B------:R-:W-:Y:S01]  /*57c0*/  IMAD.U32 R8, RZ, RZ, UR6 ;  /* 0x00000006ff087e24 */ /* 0x000fe2000f8e00ff */
[----:B------:R-:W-:Y:S02]  /*57d0*/  USEL UR6, UR5, URZ, UP0 ;  /* 0x000000ff05067287 */ /* 0x000fe40008000000 */
[----:B------:R-:W-:Y:S01]  /*57e0*/  VOTEU.ALL UP0, P1 ;  /* 0x0000000000ff7886 */ /* 0x000fe20000800000 */
[----:B------:R-:W-:Y:S02]  /*57f0*/  @!P1 R2UR UR19, R9 ;  /* 0x00000000091392ca */ /* 0x000fe400000e0000 */
[----:B------:R-:W-:Y:S02]  /*5800*/  @!P1 R2UR UR18, R8 ;  /* 0x00000000081292ca */ /* 0x000fe400000e0000 */
[----:B------:R-:W-:Y:S01]  /*5810*/  @!UP0 ULEA UR5, UR12, UR24, 0xc ;  /* 0x000000180c058291 */ /* 0x000fe2000f8e60ff */
[----:B------:R-:W-:Y:S02]  /*5820*/  LOP3.LUT R15, R15, UR7, RZ, 0x3c, !PT ;  /* 0x000000070f0f7c12 */ /* 0x000fe4000f8e3cff */
[----:B------:R-:W-:Y:S01]  /*5830*/  UMOV UR12, UR36 ;  /* 0x00000024000c7c82 */ /* 0x000fe20008000000 */
[----:B------:R-:W-:Y:S01]  /*5840*/  @!UP0 UIADD3 UR8, UPT, UPT, UR5, 0x400, URZ ;  /* 0x0000040005088890 */ /* 0x000fe2000fffe0ff */
[----:B------:R-:W-:Y:S01]  /*5850*/  SHF.L.U32 R0, R15, 0x1f, RZ ;  /* 0x0000001f0f007819 */ /* 0x000fe200000006ff */
[----:B------:R-:W-:Y:S01]  /*5860*/  VOTEU.ALL UP0, P1 ;  /* 0x0000000000ff7886 */ /* 0x000fe20000800000 */
[----:B------:R-:W-:Y:S06]  /*5870*/  ULEA UR5, UR6, UR24, 0x3 ;  /* 0x0000001806057291 */ /* 0x000fec000f8e18ff */
[----:B------:R1:W-:Y:S01]  /*5880*/  @!UP0 UTMALDG.3D [UR8], [UR18], desc[UR22] ;  /* 0x00001608120085b4 */ /* 0x0003e20008011000 */
[----:B------:R1:W-:Y:S01]  /*5890*/  @!P1 SYNCS.ARRIVE.TRANS64.RED.A0TR RZ, [UR4+0x1a0], R6 ;  /* 0x0001a006ffff99a7 */ /* 0x0003e20008300404 */
[----:B------:R-:W-:Y:S01]  /*58a0*/  SYNCS.ARRIVE.TRANS64.RED.A1T0 RZ, [UR20], RZ ;  /* 0x000000ffffff79a7 */ /* 0x000fe20008100414 */
[----:B------:R-:W2:Y:S02]  /*58b0*/  SYNCS.PHASECHK.TRANS64.TRYWAIT P0, [UR5+0x1b8], R0 ;  /* 0x0001b800ff0075a7 */ /* 0x000ea40008001105 */
[----:B-12---:R-:W-:Y:S05]  /*58c0*/  @!P0 BRA `(.L_x_105) ;  /* 0x0000003800b88947 */ /* 0x006fea0003800000 */
.L_x_221:
[----:B------:R-:W-:Y:S01]  /*58d0*/  UIADD3 UR9, UPT, UPT, UR5, 0x1a0, URZ ;  /* 0x000001a005097890 */ /* 0x000fe2000fffe0ff */
[----:B-1----:R-:W-:Y:S01]  /*58e0*/  @!P1 IADD3 R6, P0, PT, R16, 0x580, RZ ;  /* 0x0000058010069810 */ /* 0x002fe20007f1e0ff */
[----:B------:R-:W-:Y:S01]  /*58f0*/  UPLOP3.LUT UP3, UPT, UPT, UPT, UPT, 0x80, 0x8 ;  /* 0x000000000008789c */ /* 0x000fe20003f6f070 */
[----:B------:R-:W-:Y:S01]  /*5900*/  R2UR UR23, R47 ;  /* 0x000000002f1772ca */ /* 0x000fe200000e0000 */
[----:B------:R-:W-:Y:S01]  /*5910*/  UMOV UR20, 0x0 ;  /* 0x0000000000147882 */ /* 0x000fe20000000000 */
[----:B------:R-:W-:Y:S01]  /*5920*/  @!P1 R2UR UR7, R6 ;  /* 0x00000000060792ca */ /* 0x000fe200000e0000 */
[----:B------:R-:W-:Y:S01]  /*5930*/  @!P1 IMAD.X R0, RZ, RZ, R17, P0 ;  /* 0x000000ffff009224 */ /* 0x000fe200000e0611 */
[----:B------:R-:W-:Y:S01]  /*5940*/  UMOV UR21, 0x10000000 ;  /* 0x1000000000157882 */ /* 0x000fe20000000000 */
[----:B------:R-:W-:Y:S01]  /*5950*/  UMOV UR12, UR36 ;  /* 0x00000024000c7c82 */ /* 0x000fe20008000000 */
[----:B------:R-:W-:Y:S01]  /*5960*/  VOTEU.ALL UP0, P1 ;  /* 0x0000000000ff7886 */ /* 0x000fe20000800000 */
[----:B------:R-:W-:Y:S01]  /*5970*/  R2UR UR22, R48 ;  /* 0x00000000301672ca */ /* 0x000fe200000e0000 */
[----:B------:R-:W-:Y:S01]  /*5980*/  UMOV UR36, UR25 ;  /* 0x0000001900247c82 */ /* 0x000fe20008000000 */
[----:B------:R-:W-:Y:S02]  /*5990*/  @!P1 R2UR UR4, R0 ;  /* 0x00000000000492ca */ /* 0x000fe400000e0000 */
[----:B------:R-:W-:Y:S01]  /*59a0*/  @!UP0 UIADD3 UR10, UPT, UPT, UR10, 0x20, URZ ;  /* 0x000000200a0a8890 */ /* 0x000fe2000fffe0ff */
[C---:B------:R-:W-:Y:S01]  /*59b0*/  ISETP.NE.AND P0, PT, R14.reuse, 0x2, PT ;  /* 0x000000020e00780c */ /* 0x040fe20003f05270 */
[----:B------:R-:W-:Y:S02]  /*59c0*/  UIADD3 UR30, UPT, UPT, UR13, UR23, URZ ;  /* 0x000000170d1e7290 */ /* 0x000fe4000fffe0ff */
[----:B------:R-:W-:Y:S01]  /*59d0*/  IMAD.U32 R8, RZ, RZ, UR7 ;  /* 0x00000007ff087e24 */ /* 0x000fe2000f8e00ff */
[----:B------:R-:W-:Y:S02]  /*59e0*/  SEL R0, RZ, 0x1, P0 ;  /* 0x00000001ff007807 */ /* 0x000fe40000000000 */
[----:B------:R-:W-:Y:S02]  /*59f0*/  SEL R14, R14, RZ, P0 ;  /* 0x000000ff0e0e7207 */ /* 0x000fe40000000000 */
[----:B------:R-:W-:Y:S01]  /*5a00*/  @!P1 R2UR UR18, R8 ;  /* 0x00000000081292ca */ /* 0x000fe200000e0000 */
[----:B------:R-:W-:Y:S01]  /*5a10*/  UIADD3 UR26, UPT, UPT, UR14, UR22, URZ ;  /* 0x000000160e1a7290 */ /* 0x000fe2000fffe0ff */
[----:B------:R-:W-:Y:S01]  /*5a20*/  IMAD.U32 R9, RZ, RZ, UR4 ;  /* 0x00000004ff097e24 */ /* 0x000fe2000f8e00ff */
[----:B------:R-:W-:Y:S01]  /*5a30*/  @!UP0 ULEA UR4, UR6, UR24, 0xc ;  /* 0x0000001806048291 */ /* 0x000fe2000f8e60ff */
[----:B------:R-:W-:Y:S03]  /*5a40*/  LOP3.LUT R13, R13, R0, RZ, 0x3c, !PT ;  /* 0x000000000d0d7212 */ /* 0x000fe600078e3cff */
[----:B------:R-:W-:Y:S01]  /*5a50*/  @!P1 R2UR UR19, R9 ;  /* 0x00000000091392ca */ /* 0x000fe200000e0000 */
[----:B------:R-:W-:Y:S01]  /*5a60*/  @!UP0 UIADD3 UR8, UPT, UPT, UR4, 0x400, URZ ;  /* 0x0000040004088890 */ /* 0x000fe2000fffe0ff */
[----:B------:R-:W-:Y:S01]  /*5a70*/  VOTEU.ALL UP0, P1 ;  /* 0x0000000000ff7886 */ /* 0x000fe20000800000 */
[----:B------:R-:W-:Y:S10]  /*5a80*/  UPRMT UR4, UR54, 0x654, UR9 ;  /* 0x0000065436047896 */ /* 0x000ff40008000009 */
[----:B------:R1:W-:Y:S01]  /*5a90*/  @!UP0 UTMALDG.3D [UR8], [UR18], desc[UR20] ;  /* 0x00001408120085b4 */ /* 0x0003e20008011000 */
[----:B------:R3:W-:Y:S01]  /*5aa0*/  @!P1 SYNCS.ARRIVE.TRANS64.RED.A0TR RZ, [UR5+0x1a0], R7 ;  /* 0x0001a007ffff99a7 */ /* 0x0007e20008300405 */
[----:B------:R-:W-:Y:S01]  /*5ab0*/  SYNCS.ARRIVE.TRANS64.RED.A1T0 RZ, [UR4], RZ ;  /* 0x000000ffffff79a7 */ /* 0x000fe20008100404 */
[----:B------:R-:W-:Y:S04]  /*5ac0*/  UIADD3 UR4, UPT, UPT, UR6, 0x1, URZ ;  /* 0x0000000106047890 */ /* 0x000fe8000fffe0ff */
[----:B------:R-:W-:Y:S04]  /*5ad0*/  UISETP.NE.AND UP0, UPT, UR4, 0x3, UPT ;  /* 0x000000030400788c */ /* 0x000fe8000bf05270 */
[----:B------:R-:W-:Y:S06]  /*5ae0*/  USEL UR5, URZ, 0x1, UP0 ;  /* 0x00000001ff057887 */ /* 0x000fec0008000000 */
[----:B------:R-:W-:Y:S01]  /*5af0*/  LOP3.LUT R15, R15, UR5, RZ, 0x3c, !PT ;  /* 0x000000050f0f7c12 */ /* 0x000fe2000f8e3cff */
[----:B-1----:R-:W-:Y:S01]  /*5b00*/  USEL UR12, UR4, URZ, UP0 ;  /* 0x000000ff040c7287 */ /* 0x002fe20008000000 */
[----:B------:R-:W-:Y:S11]  /*5b10*/  BRA.U UP1, `(.L_x_106) ;  /* 0xfffffff101f07547 */ /* 0x000ff6000b83ffff */
[----:B------:R-:W-:Y:S01]  /*5b20*/  UIADD3 UR24, UPT, UPT, UR24, 0x1b8, URZ ;  /* 0x000001b818187890 */ /* 0x000fe2000fffe0ff */
[----:B----4-:R-:W-:-:S03]  /*5b30*/  SHF.L.U32 R2, R15, 0x1f, RZ ;  /* 0x0000001f0f027819 */ /* 0x010fc600000006ff */
[----:B------:R-:W-:-:S09]  /*5b40*/  ULEA UR4, UR12, UR24, 0x3 ;  /* 0x000000180c047291 */ /* 0x000fd2000f8e18ff */
[----:B------:R-:W1:Y:S02]  /*5b50*/  SYNCS.PHASECHK.TRANS64.TRYWAIT P0, [UR4], R2 ;  /* 0x00000002ff0075a7 */ /* 0x000e640008001104 */
[----:B-1----:R-:W-:Y:S05]  /*5b60*/  @!P0 BRA `(.L_x_107) ;  /* 0x0000003800288947 */ /* 0x002fea0003800000 */
.L_x_223:
        /* <DEDUP_REMOVED lines=9> */
.L_x_225:
[----:B------:R-:W-:-:S04]  /*5c00*/  UIADD3 UR4, UPT, UPT, UR4, 0x1, URZ ;  /* 0x0000000104047890 */ /* 0x000fc8000fffe0ff */
[----:B------:R-:W-:-:S04]  /*5c10*/  UISETP.NE.AND UP0, UPT, UR4, 0x3, UPT ;  /* 0x000000030400788c */ /* 0x000fc8000bf05270 */
[----:B------:R-:W-:Y:S02]  /*5c20*/  USEL UR5, URZ, 0x1, UP0 ;  /* 0x00000001ff057887 */ /* 0x000fe40008000000 */
[----:B------:R-:W-:-:S04]  /*5c30*/  USEL UR4, UR4, URZ, UP0 ;  /* 0x000000ff04047287 */ /* 0x000fc80008000000 */
[----:B------:R-:W-:Y:S01]  /*5c40*/  ULEA UR4, UR4, UR24, 0x3 ;  /* 0x0000001804047291 */ /* 0x000fe2000f8e18ff */
[----:B-1----:R-:W-:-:S04]  /*5c50*/  LOP3.LUT R2, R15, UR5, RZ, 0x3c, !PT ;  /* 0x000000050f027c12 */ /* 0x002fc8000f8e3cff */
[----:B------:R-:W-:Y:S01]  /*5c60*/  SHF.L.U32 R2, R2, 0x1f, RZ ;  /* 0x0000001f02027819 */ /* 0x000fe200000006ff */
[----:B------:R-:W-:-:S07]  /*5c70*/  IMAD.U32 R0, RZ, RZ, UR4 ;  /* 0x00000004ff007e24 */ /* 0x000fce000f8e00ff */
.L_x_109:
[----:B-1----:R1:W2:Y:S02]  /*5c80*/  SYNCS.PHASECHK.TRANS64.TRYWAIT P0, [R0+URZ], R2 ;  /* 0x00000002000075a7 */ /* 0x0022a400080011ff */
[----:B--2---:R-:W-:Y:S05]  /*5c90*/  @!P0 NANOSLEEP.SYNCS 0x989680 ;  /* 0x009896800000895d */ /* 0x004fea0003900000 */
[----:B------:R-:W2:Y:S02]  /*5ca0*/  @!P0 SYNCS.PHASECHK.TRANS64 P0, [R0+URZ], R2 ;  /* 0x00000002000085a7 */ /* 0x000ea400080010ff */
[----:B--2---:R-:W-:Y:S05]  /*5cb0*/  @P0 EXIT ;  /* 0x000000000000094d */ /* 0x004fea0003800000 */
[----:B------:R-:W-:Y:S05]  /*5cc0*/  BRA `(.L_x_109) ;  /* 0xfffffffc00ec7947 */ /* 0x000fea000383ffff */
.L_x_97:
[----:B------:R-:W-:-:S06]  /*5cd0*/  UISETP.GE.AND UP0, UPT, UR22, 0x4, UPT ;  /* 0x000000041600788c */ /* 0x000fcc000bf06270 */
[----:B------:R-:W-:-:S13]  /*5ce0*/  PLOP3.LUT P0, PT, PT, PT, UP0, 0x80, 0x8 ;  /* 0x000000000008781c */ /* 0x000fda0003f0f008 */
[----:B------:R-:W-:Y:S05]  /*5cf0*/  @!P0 EXIT ;  /* 0x000000000000894d */ /* 0x000fea0003800000 */
[----:B------:R-:W-:Y:S01]  /*5d00*/  BAR.SYNC.DEFER_BLOCKING 0x6, 0xa0 ;  /* 0x0182800000007b1d */ /* 0x000fe20000010000 */
[C---:B------:R-:W-:Y:S01]  /*5d10*/  IMAD.SHL.U32 R3, R55.reuse, 0x20, RZ ;  /* 0x0000002037037824 */ /* 0x040fe200078e00ff */
[----:B------:R-:W-:Y:S01]  /*5d20*/  SHF.R.U32.HI R4, RZ, 0x1, R55 ;  /* 0x00000001ff047819 */ /* 0x000fe20000011637 */
[C---:B------:R-:W-:Y:S01]  /*5d30*/  IMAD.SHL.U32 R2, R55.reuse, 0x10, RZ ;  /* 0x0000001037027824 */ /* 0x040fe200078e00ff */
[C---:B------:R-:W-:Y:S01]  /*5d40*/  LOP3.LUT P0, RZ, R55.reuse, 0x4, RZ, 0xc0, !PT ;  /* 0x0000000437ff7812 */ /* 0x040fe2000780c0ff */
[----:B------:R-:W-:Y:S01]  /*5d50*/  IMAD.U32 R23, R55, 0x10000, RZ ;  /* 0x0001000037177824 */ /* 0x000fe200078e00ff */
[----:B------:R-:W-:Y:S01]  /*5d60*/  UMOV UR44, 0x400 ;  /* 0x00000400002c7882 */ /* 0x000fe20000000000 */
[----:B------:R-:W1:Y:S01]  /*5d70*/  LDCU.64 UR4, c[0x0][0x890] ;  /* 0x00011200ff0477ac */ /* 0x000e620008000a00 */
[----:B------:R-:W2:Y:S01]  /*5d80*/  LDC.64 R42, c[0x0][0x8b0] ;  /* 0x00022c00ff2a7b82 */ /* 0x000ea20000000a00 */
[----:B------:R-:W-:Y:S01]  /*5d90*/  LOP3.LUT R5, R3, 0xc0, RZ, 0xc0, !PT ;  /* 0x000000c003057812 */ /* 0x000fe200078ec0ff */
[----:B------:R-:W-:Y:S01]  /*5da0*/  IMAD.SHL.U32 R44, R55, 0x4, RZ ;  /* 0x00000004372c7824 */ /* 0x000fe200078e00ff */
[----:B------:R-:W-:Y:S01]  /*5db0*/  ULEA UR44, UR54, UR44, 0x18 ;  /* 0x0000002c362c7291 */ /* 0x000fe2000f8ec0ff */
[----:B------:R-:W-:Y:S01]  /*5dc0*/  LOP3.LUT R2, R2, 0x600, RZ, 0xc0, !PT ;  /* 0x0000060002027812 */ /* 0x000fe200078ec0ff */
[----:B------:R-:W-:Y:S01]  /*5dd0*/  IMAD.MOV.U32 R54, RZ, RZ, 0x10 ;  /* 0x00000010ff367424 */ /* 0x000fe200078e00ff */
[----:B------:R-:W-:Y:S01]  /*5de0*/  LOP3.LUT R4, R5, 0x8, R4, 0xf8, !PT ;  /* 0x0000000805047812 */ /* 0x000fe200078ef804 */
[----:B------:R-:W-:Y:S01]  /*5df0*/  IMAD.MOV.U32 R22, RZ, RZ, RZ ;  /* 0x000000ffff167224 */ /* 0x000fe200078e00ff */
[----:B------:R-:W3:Y:S01]  /*5e00*/  LDC.64 R40, c[0x0][0x8a8] ;  /* 0x00022a00ff287b82 */ /* 0x000ee20000000a00 */
[----:B------:R-:W-:-:S02]  /*5e10*/  LOP3.LUT R2, R2, 0x20, R3, 0xf8, !PT ;  /* 0x0000002002027812 */ /* 0x000fc400078ef803 */
[----:B------:R-:W-:Y:S02]  /*5e20*/  CS2R R52, SRZ ;  /* 0x0000000000347805 */ /* 0x000fe4000001ff00 */
[----:B------:R-:W-:Y:S01]  /*5e30*/  LOP3.LUT R23, R23, 0x600000, RZ, 0xc0, !PT ;  /* 0x0060000017177812 */ /* 0x000fe200078ec0ff */
[----:B------:R-:W-:Y:S01]  /*5e40*/  IMAD.MOV.U32 R51, RZ, RZ, RZ ;  /* 0x000000ffff337224 */ /* 0x000fe200078e00ff */
[----:B------:R-:W-:Y:S01]  /*5e50*/  LOP3.LUT R44, R4, 0x18, R44, 0x78, !PT ;  /* 0x00000018042c7812 */ /* 0x000fe200078e782c */
[----:B------:R-:W4:Y:S01]  /*5e60*/  LDCU UR63, c[0x0][0x370] ;  /* 0x00006e00ff3f77ac */ /* 0x000f220008000800 */
[----:B------:R-:W-:Y:S01]  /*5e70*/  LOP3.LUT R2, R2, 0x100, R3, 0xf8, !PT ;  /* 0x0000010002027812 */ /* 0x000fe200078ef803 */
[----:B------:R-:W4:Y:S01]  /*5e80*/  LDS R0, [UR44+0x290] ;  /* 0x0002902cff007984 */ /* 0x000f220008000800 */
[----:B-1----:R-:W-:Y:S01]  /*5e90*/  IMAD.U32 R57, RZ, RZ, UR4 ;  /* 0x00000004ff397e24 */ /* 0x002fe2000f8e00ff */
[----:B------:R-:W-:Y:S01]  /*5ea0*/  UIADD3 UR4, UPT, UPT, UR44, 0x400, URZ ;  /* 0x000004002c047890 */ /* 0x000fe2000fffe0ff */
[----:B------:R-:W-:Y:S01]  /*5eb0*/  LOP3.LUT R44, R2, R44, RZ, 0xfc, !PT ;  /* 0x0000002c022c7212 */ /* 0x000fe200078efcff */
[----:B------:R-:W-:Y:S01]  /*5ec0*/  IMAD.U32 R56, RZ, RZ, UR5 ;  /* 0x00000005ff387e24 */ /* 0x000fe2000f8e00ff */
[----:B------:R-:W-:Y:S01]  /*5ed0*/  LOP3.LUT R55, R55, 0x60, RZ, 0xc0, !PT ;  /* 0x0000006037377812 */ /* 0x000fe200078ec0ff */
[----:B------:R-:W1:Y:S01]  /*5ee0*/  LDCU UR41, c[0x0][0xb0c] ;  /* 0x00016180ff2977ac */ /* 0x000e620008000800 */
[----:B------:R-:W-:Y:S01]  /*5ef0*/  SEL R54, R54, 0xfffffff0, !P0 ;  /* 0xfffffff036367807 */ /* 0x000fe20004000000 */
[----:B------:R-:W-:Y:S01]  /*5f00*/  IMAD.U32 R59, RZ, RZ, UR4 ;  /* 0x00000004ff3b7e24 */ /* 0x000fe2000f8e00ff */
[----:B------:R-:W1:Y:S01]  /*5f10*/  LDCU UR39, c[0x0][0xb30] ;  /* 0x00016600ff2777ac */ /* 0x000e620008000800 */
[----:B------:R-:W1:Y:S01]  /*5f20*/  LDCU.64 UR60, c[0x0][0x888] ;  /* 0x00011100ff3c77ac */ /* 0x000e620008000a00 */
[----:B------:R-:W1:Y:S01]  /*5f30*/  LDCU.64 UR42, c[0x0][0xb28] ;  /* 0x00016500ff2a77ac */ /* 0x000e620008000a00 */
[----:B------:R-:W1:Y:S01]  /*5f40*/  LDCU.128 UR56, c[0x0][0xb10] ;  /* 0x00016200ff3877ac */ /* 0x000e620008000c00 */
[----:B------:R-:W1:Y:S01]  /*5f50*/  LDCU UR62, c[0x0][0x374] ;  /* 0x00006e80ff3e77ac */ /* 0x000e620008000800 */
[----:B------:R-:W-:Y:S01]  /*5f60*/  UMOV UR55, 0x1 ;  /* 0x0000000100377882 */ /* 0x000fe20000000000 */
[----:B------:R-:W-:Y:S01]  /*5f70*/  UMOV UR46, URZ ;  /* 0x000000ff002e7c82 */ /* 0x000fe20008000000 */
[----:B------:R-:W-:Y:S01]  /*5f80*/  UMOV UR53, URZ ;  /* 0x000000ff00357c82 */ /* 0x000fe20008000000 */
[----:B------:R-:W-:Y:S01]  /*5f90*/  UMOV UR52, URZ ;  /* 0x000000ff00347c82 */ /* 0x000fe20008000000 */
[----:B-1234-:R-:W-:-:S07]  /*5fa0*/  IMAD.IADD R23, R0, 0x1, R23 ;  /* 0x0000000100177824 */ /* 0x01efce00078e0217 */
.L_x_140:
[C---:B------:R-:W-:Y:S02]  /*5fb0*/  LEA R0, R51.reuse, UR44, 0x3 ;  /* 0x0000002c33007c11 */ /* 0x040fe4000f8e18ff */
[----:B------:R-:W-:Y:S02]  /*5fc0*/  SHF.L.U32 R2, R52, 0x1f, RZ ;  /* 0x0000001f34027819 */ /* 0x000fe400000006ff */
[----:B-1----:R-:W-:Y:S02]  /*5fd0*/  LEA R4, R51, UR44, 0x4 ;  /* 0x0000002c33047c11 */ /* 0x002fe4000f8e20ff */
[----:B------:R-:W1:Y:S02]  /*5fe0*/  SYNCS.PHASECHK.TRANS64.TRYWAIT P0, [R0+URZ+0x1e0], R2 ;  /* 0x0001e002000075a7 */ /* 0x000e6400080011ff */
[----:B-1----:R-:W-:Y:S05]  /*5ff0*/  @!P0 BRA `(.L_x_110) ;  /* 0x0000003400348947 */ /* 0x002fea0003800000 */
.L_x_226:
[----:B------:R-:W-:Y:S01]  /*6000*/  R2UR UR7, R58 ;  /* 0x000000003a0772ca */ /* 0x000fe200000e0000 */
[----:B------:R-:W2:Y:S01]  /*6010*/  LDS.128 R4, [R4+0x270] ;  /* 0x0002700004047984 */ /* 0x000ea20000000c00 */
[----:B-1----:R-:W-:Y:S01]  /*6020*/  VIADD R0, R0, 0x1f0 ;  /* 0x000001f000007836 */ /* 0x002fe20000000000 */
[----:B------:R-:W-:Y:S04]  /*6030*/  UISETP.GE.AND UP0, UPT, UR40, 0x1, UPT ;  /* 0x000000012800788c */ /* 0x000fe8000bf06270 */
[----:B------:R-:W-:Y:S01]  /*6040*/  PRMT R0, RZ, 0x654, R0 ;  /* 0x00000654ff007816 */ /* 0x000fe20000000000 */
[----:B------:R-:W-:Y:S01]  /*6050*/  @!PT LDS RZ, [RZ] ;  /* 0x00000000fffff984 */ /* 0x000fe20000000800 */
[----:B------:R-:W-:Y:S01]  /*6060*/  @!PT LDS RZ, [RZ] ;  /* 0x00000000fffff984 */ /* 0x000fe20000000800 */
[----:B------:R-:W-:Y:S01]  /*6070*/  @!PT LDS RZ, [RZ] ;  /* 0x00000000fffff984 */ /* 0x000fe20000000800 */
[----:B------:R-:W-:Y:S01]  /*6080*/  @!PT LDS RZ, [RZ] ;  /* 0x00000000fffff984 */ /* 0x000fe20000000800 */
[----:B------:R1:W-:Y:S06]  /*6090*/  MEMBAR.ALL.CTA ;  /* 0x0000000000007992 */ /* 0x0003ec0000008000 */
[----:B-1----:R-:W1:Y:S02]  /*60a0*/  FENCE.VIEW.ASYNC.S ;  /* 0x00000000000073c6 */ /* 0x002e640000000000 */
[----:B-1----:R1:W-:Y:S01]  /*60b0*/  SYNCS.ARRIVE.TRANS64.RED.A1T0 RZ, [R0+URZ], RZ ;  /* 0x000000ff00ff79a7 */ /* 0x0023e200081004ff */
[----:B--2---:R-:W-:Y:S11]  /*60c0*/  LOP3.LUT P0, RZ, R6, 0x1, RZ, 0xc0, !PT ;  /* 0x0000000106ff7812 */ /* 0x004ff6000780c0ff */
[----:B------:R-:W-:Y:S02]  /*60d0*/  @!UPT UIADD3 URZ, UPT, UPT, URZ, URZ, URZ ;  /* 0x000000fffffff290 */ /* 0x000fe4000fffe0ff */
[----:B------:R-:W-:Y:S01]  /*60e0*/  VOTEU.ANY UP1, P0 ;  /* 0x0000000000ff7886 */ /* 0x000fe20000020100 */
[----:B------:R-:W-:Y:S01]  /*60f0*/  PLOP3.LUT P0, PT, PT, PT, UP1, 0x80, 0x8 ;  /* 0x000000000008781c */ /* 0x000fe20003f0f018 */
[----:B------:R-:W-:Y:S06]  /*6100*/  UP2UR UR4, UPR, URZ, 0x2 ;  /* 0x00000002ff047883 */ /* 0x000fec0008000000 */
[----:B------:R-:W-:Y:S06]  /*6110*/  IMAD.U32 R60, RZ, RZ, UR4 ;  /* 0x00000004ff3c7e24 */ /* 0x000fec000f8e00ff */
[----:B------:R-:W-:Y:S02]  /*6120*/  @P0 SHF.R.U32.HI R2, RZ, 0x10, R5 ;  /* 0x00000010ff020819 */ /* 0x000fe40000011605 */
[----:B------:R-:W-:Y:S02]  /*6130*/  @P0 MOV R3, R4 ;  /* 0x0000000400030202 */ /* 0x000fe40000000f00 */
[----:B------:R-:W-:Y:S02]  /*6140*/  @P0 R2UR UR4, R2 ;  /* 0x00000000020402ca */ /* 0x000fe400000e0000 */
[----:B------:R-:W-:Y:S02]  /*6150*/  @P0 LOP3.LUT R4, R5, 0xffff, RZ, 0xc0, !PT ;  /* 0x0000ffff05040812 */ /* 0x000fe400078ec0ff */
[----:B------:R-:W-:Y:S02]  /*6160*/  @P0 R2UR UR6, R3 ;  /* 0x00000000030602ca */ /* 0x000fe400000e0000 */
[----:B------:R-:W-:Y:S07]  /*6170*/  @P0 R2UR UR5, R4 ;  /* 0x00000000040502ca */ /* 0x000fee00000e0000 */
[----:B------:R-:W-:Y:S02]  /*6180*/  @UP1 UMOV UR7, UR4 ;  /* 0x0000000400071c82 */ /* 0x000fe40008000000 */
[----:B------:R-:W-:Y:S02]  /*6190*/  IMAD.U32 R58, RZ, RZ, UR7 ;  /* 0x00000007ff3a7e24 */ /* 0x000fe4000f8e00ff */
[----:B------:R-:W-:Y:S02]  /*61a0*/  @UP1 UMOV UR38, UR6 ;  /* 0x0000000600261c82 */ /* 0x000fe40008000000 */
[----:B------:R-:W-:Y:S01]  /*61b0*/  @UP1 UMOV UR37, UR5 ;  /* 0x0000000500251c82 */ /* 0x000fe20008000000 */
[----:B-1----:R-:W-:Y:S05]  /*61c0*/  BRA.U !UP0, `(.L_x_111) ;  /* 0x0000000108cc7547 */ /* 0x002fea000b800000 */
[----:B------:R-:W1:Y:S01]  /*61d0*/  LDCU UR12, c[0x0][0xb20] ;  /* 0x00016400ff0c77ac */ /* 0x000e620008000800 */
[----:B------:R-:W-:Y:S02]  /*61e0*/  UIMAD.WIDE.U32 UR4, UR62, UR59, URZ ;  /* 0x0000003b3e0472a5 */ /* 0x000fe4000f8e00ff */
[----:B------:R-:W-:Y:S02]  /*61f0*/  UIMAD.WIDE.U32 UR6, UR63, UR56, URZ ;  /* 0x000000383f0672a5 */ /* 0x000fe4000f8e00ff */
[----:B------:R-:W-:Y:S02]  /*6200*/  UISETP.NE.AND UP0, UPT, UR58, 0x1, UPT ;  /* 0x000000013a00788c */ /* 0x000fe4000bf05270 */
[----:B------:R-:W-:Y:S02]  /*6210*/  UIMAD.WIDE.U32 UR8, UR37, UR59, URZ ;  /* 0x0000003b250872a5 */ /* 0x000fe4000f8e00ff */
[----:B------:R-:W-:Y:S02]  /*6220*/  UIMAD.WIDE.U32 UR10, UR38, UR56, URZ ;  /* 0x00000038260a72a5 */ /* 0x000fe4000f8e00ff */
[----:B------:R-:W-:Y:S02]  /*6230*/  UISETP.NE.AND UP1, UPT, UR41, 0x1, UPT ;  /* 0x000000012900788c */ /* 0x000fe4000bf25270 */
[----:B------:R-:W-:Y:S01]  /*6240*/  UISETP.NE.AND UP2, UPT, UR40, 0x1, UPT ;  /* 0x000000012800788c */ /* 0x000fe2000bf45270 */
[----:B------:R-:W-:Y:S02]  /*6250*/  UMOV UR4, UR5 ;  /* 0x0000000500047c82 */ /* 0x000fe40008000000 */
[----:B-1----:R-:W-:Y:S03]  /*6260*/  USHF.R.U32.HI UR5, URZ, UR12, UR4 ;  /* 0x0000000cff057299 */ /* 0x002fe60008011604 */
[----:B------:R-:W-:Y:S02]  /*6270*/  UMOV UR4, UR7 ;  /* 0x0000000700047c82 */ /* 0x000fe40008000000 */
[----:B------:R-:W-:Y:S02]  /*6280*/  USHF.R.U32.HI UR7, URZ, UR57, UR4 ;  /* 0x00000039ff077299 */ /* 0x000fe40008011604 */
[----:B------:R-:W-:Y:S02]  /*6290*/  USEL UR4, UR62, UR5, !UP0 ;  /* 0x000000053e047287 */ /* 0x000fe4000c000000 */
[----:B------:R-:W-:Y:S01]  /*62a0*/  USEL UR7, UR63, UR7, !UP1 ;  /* 0x000000073f077287 */ /* 0x000fe2000c800000 */
[----:B------:R-:W-:Y:S01]  /*62b0*/  UMOV UR5, UR9 ;  /* 0x0000000900057c82 */ /* 0x000fe20008000000 */
[----:B------:R-:W-:Y:S02]  /*62c0*/  UIMAD.WIDE.U32 UR8, UR4, UR42, URZ ;  /* 0x0000002a040872a5 */ /* 0x000fe4000f8e00ff */
[----:B------:R-:W-:Y:S03]  /*62d0*/  USHF.R.U32.HI UR6, URZ, UR12, UR5 ;  /* 0x0000000cff067299 */ /* 0x000fe60008011605 */
[----:B------:R-:W-:Y:S01]  /*62e0*/  UMOV UR5, UR11 ;  /* 0x0000000b00057c82 */ /* 0x000fe20008000000 */
[----:B------:R-:W-:Y:S02]  /*62f0*/  UIMAD.WIDE.U32 UR10, UR7, UR42, URZ ;  /* 0x0000002a070a72a5 */ /* 0x000fe4000f8e00ff */
[----:B------:R-:W-:Y:S02]  /*6300*/  USHF.R.U32.HI UR12, URZ, UR57, UR5 ;  /* 0x00000039ff0c7299 */ /* 0x000fe40008011605 */
[----:B------:R-:W-:Y:S01]  /*6310*/  USEL UR6, UR37, UR6, !UP0 ;  /* 0x0000000625067287 */ /* 0x000fe2000c000000 */
[----:B------:R-:W-:Y:S02]  /*6320*/  UMOV UR5, UR9 ;  /* 0x0000000900057c82 */ /* 0x000fe40008000000 */
[----:B------:R-:W-:Y:S01]  /*6330*/  UMOV UR10, UR11 ;  /* 0x0000000b000a7c82 */ /* 0x000fe20008000000 */
[----:B------:R-:W-:Y:S02]  /*6340*/  @UP2 USHF.R.U32.HI UR4, URZ, UR43, UR5 ;  /* 0x0000002bff042299 */ /* 0x000fe40008011605 */
[----:B------:R-:W-:Y:S02]  /*6350*/  @UP2 USHF.R.U32.HI UR7, URZ, UR43, UR10 ;  /* 0x0000002bff072299 */ /* 0x000fe4000801160a */
[----:B------:R-:W-:Y:S02]  /*6360*/  UIMAD UR4, UR40, UR4, URZ ;  /* 0x00000004280472a4 */ /* 0x000fe4000f8e02ff */
[----:B------:R-:W-:Y:S02]  /*6370*/  UIMAD.WIDE.U32 UR10, UR6, UR42, URZ ;  /* 0x0000002a060a72a5 */ /* 0x000fe4000f8e00ff */
[----:B------:R-:W-:Y:S02]  /*6380*/  USEL UR5, UR38, UR12, !UP1 ;  /* 0x0000000c26057287 */ /* 0x000fe4000c800000 */
[----:B------:R-:W-:Y:S02]  /*6390*/  UIMAD UR8, UR40, UR7, URZ ;  /* 0x00000007280872a4 */ /* 0x000fe4000f8e02ff */
[----:B------:R-:W-:Y:S03]  /*63a0*/  UISETP.GE.AND UP0, UPT, UR6, UR4, UPT ;  /* 0x000000040600728c */ /* 0x000fe6000bf06270 */
[----:B------:R-:W-:Y:S01]  /*63b0*/  UMOV UR4, UR11 ;  /* 0x0000000b00047c82 */ /* 0x000fe20008000000 */
[----:B------:R-:W-:Y:S02]  /*63c0*/  UISETP.GE.OR UP0, UPT, UR5, UR8, UP0 ;  /* 0x000000080500728c */ /* 0x000fe40008706670 */
[----:B------:R-:W-:Y:S02]  /*63d0*/  USHF.R.U32.HI UR4, URZ, UR43, UR4 ;  /* 0x0000002bff047299 */ /* 0x000fe40008011604 */
[----:B------:R-:W-:Y:S02]  /*63e0*/  UIMAD.WIDE.U32 UR8, UR5, UR42, URZ ;  /* 0x0000002a050872a5 */ /* 0x000fe4000f8e00ff */
[----:B------:R-:W-:Y:S02]  /*63f0*/  USEL UR11, UR6, UR4, !UP2 ;  /* 0x00000004060b7287 */ /* 0x000fe4000d000000 */
[----:B------:R-:W-:Y:S02]  /*6400*/  UIADD3 UR8, UPT, UPT, -UR5, URZ, URZ ;  /* 0x000000ff05087290 */ /* 0x000fe4000fffe1ff */
[----:B------:R-:W-:Y:S01]  /*6410*/  UIADD3 UR10, UPT, UPT, -UR11, URZ, URZ ;  /* 0x000000ff0b0a7290 */ /* 0x000fe2000fffe1ff */
[----:B------:R-:W-:Y:S01]  /*6420*/  @!UP0 UMOV UR4, UR9 ;  /* 0x0000000900048c82 */ /* 0x000fe20008000000 */
[----:B------:R-:W-:Y:S02]  /*6430*/  UIADD3 UR9, UPT, UPT, -UR6, URZ, URZ ;  /* 0x000000ff06097290 */ /* 0x000fe4000fffe1ff */
[----:B------:R-:W-:Y:S02]  /*6440*/  @!UP0 USHF.R.U32.HI UR4, URZ, UR43, UR4 ;  /* 0x0000002bff048299 */ /* 0x000fe40008011604 */
[----:B------:R-:W-:Y:S02]  /*6450*/  UIMAD UR10, UR40, UR10, UR6 ;  /* 0x0000000a280a72a4 */ /* 0x000fe4000f8e0206 */
[----:B------:R-:W-:Y:S04]  /*6460*/  @!UP0 USEL UR4, UR5, UR4, !UP2 ;  /* 0x0000000405048287 */ /* 0x000fe8000d000000 */
[----:B------:R-:W-:Y:S02]  /*6470*/  @!UP0 UIMAD UR10, UR7, UR10, UR4 ;  /* 0x0000000a070a82a4 */ /* 0x000fe4000f8e0204 */
[----:B------:R-:W-:Y:S02]  /*6480*/  @!UP0 UIADD3 UR11, UPT, UPT, UR11, -UR4, URZ ;  /* 0x800000040b0b8290 */ /* 0x000fe4000fffe0ff */
[----:B------:R-:W-:Y:S02]  /*6490*/  UIMAD UR7, UR41, UR8, UR38 ;  /* 0x00000008290772a4 */ /* 0x000fe4000f8e0226 */
[----:B------:R-:W-:Y:S02]  /*64a0*/  @!UP0 UIMAD UR6, UR11, UR40, UR5 ;  /* 0x000000280b0682a4 */ /* 0x000fe4000f8e0205 */
[----:B------:R-:W-:Y:S01]  /*64b0*/  UIMAD UR4, UR58, UR9, UR37 ;  /* 0x000000093a0472a4 */ /* 0x000fe2000f8e0225 */
[----:B------:R-:W-:Y:S02]  /*64c0*/  @!UP0 UMOV UR5, UR10 ;  /* 0x0000000a00058c82 */ /* 0x000fe40008000000 */
[----:B------:R-:W-:Y:S02]  /*64d0*/  UIMAD UR38, UR5, UR41, UR7 ;  /* 0x00000029052672a4 */ /* 0x000fe4000f8e0207 */
[----:B------:R-:W-:Y:S11]  /*64e0*/  UIMAD UR37, UR6, UR58, UR4 ;  /* 0x0000003a062572a4 */ /* 0x000ff6000f8e0204 */
[----:B------:R-:W-:Y:S01]  /*64f0*/  @!UPT UIADD3 URZ, UPT, UPT, URZ, URZ, URZ ;  /* 0x000000fffffff290 */ /* 0x000fe2000fffe0ff */
.L_x_111:
[----:B------:R-:W-:Y:S01]  /*6500*/  UISETP.NE.AND UP0, UPT, UR39, 0x1, UPT ;  /* 0x000000012700788c */ /* 0x000fe2000bf05270 */
[----:B------:R-:W-:Y:S01]  /*6510*/  R2UR UR11, R59 ;  /* 0x000000003b0b72ca */ /* 0x000fe200000e0000 */
[----:B------:R-:W-:Y:S01]  /*6520*/  USHF.L.U32 UR50, UR26, 0x6, URZ ;  /* 0x000000061a327899 */ /* 0x000fe200080006ff */
[----:B------:R-:W-:Y:S01]  /*6530*/  IADD3 R51, PT, PT, R51, 0x1, RZ ;  /* 0x0000000133337810 */ /* 0x000fe20007ffe0ff */
[----:B------:R-:W-:Y:S07]  /*6540*/  USHF.L.U32 UR49, UR30, 0x6, URZ ;  /* 0x000000061e317899 */ /* 0x000fee00080006ff */
[----:B------:R-:W1:Y:S01]  /*6550*/  @!UP0 LDCU.128 UR12, c[0x0][0xb10] ;  /* 0x00016200ff0c87ac */ /* 0x000e620008000c00 */
[----:B------:R-:W2:Y:S01]  /*6560*/  @!UP0 LDCU UR5, c[0x0][0xb0c] ;  /* 0x00016180ff0587ac */ /* 0x000ea20008000800 */
[----:B------:R-:W3:Y:S01]  /*6570*/  @!UP0 LDCU UR10, c[0x0][0xb20] ;  /* 0x00016400ff0a87ac */ /* 0x000ee20008000800 */
[----:B-1----:R-:W-:Y:S02]  /*6580*/  UIMAD.WIDE.U32 UR8, UR38, UR12, URZ ;  /* 0x0000000c260872a5 */ /* 0x002fe4000f8e00ff */
[----:B------:R-:W-:Y:S02]  /*6590*/  UIMAD.WIDE.U32 UR6, UR37, UR15, URZ ;  /* 0x0000000f250672a5 */ /* 0x000fe4000f8e00ff */
[----:B------:R-:W-:Y:S03]  /*65a0*/  @!UP0 UISETP.NE.AND UP1, UPT, UR14, 0x1, UPT ;  /* 0x000000010e00888c */ /* 0x000fe6000bf25270 */
[----:B------:R-:W-:Y:S01]  /*65b0*/  @!UP0 UMOV UR4, UR9 ;  /* 0x0000000900048c82 */ /* 0x000fe20008000000 */
[----:B--2---:R-:W-:Y:S02]  /*65c0*/  @!UP0 UISETP.NE.AND UP2, UPT, UR5, 0x1, UPT ;  /* 0x000000010500888c */ /* 0x004fe4000bf45270 */
[----:B------:R-:W-:Y:S01]  /*65d0*/  @!UP0 USHF.R.U32.HI UR4, URZ, UR13, UR4 ;  /* 0x0000000dff048299 */ /* 0x000fe20008011604 */
[----:B------:R-:W-:Y:S02]  /*65e0*/  @!UP0 UMOV UR6, UR7 ;  /* 0x0000000700068c82 */ /* 0x000fe40008000000 */
[----:B---3--:R-:W-:Y:S02]  /*65f0*/  @!UP0 USHF.R.U32.HI UR6, URZ, UR10, UR6 ;  /* 0x0000000aff068299 */ /* 0x008fe40008011606 */
[----:B------:R-:W-:Y:S02]  /*6600*/  @!UP0 USEL UR7, UR38, UR4, !UP2 ;  /* 0x0000000426078287 */ /* 0x000fe4000d000000 */
[----:B------:R-:W-:Y:S04]  /*6610*/  @!UP0 USEL UR6, UR37, UR6, !UP1 ;  /* 0x0000000625068287 */ /* 0x000fe8000c800000 */
[----:B------:R-:W-:Y:S02]  /*6620*/  @!UP0 UIADD3 UR4, UPT, UPT, -UR7, UR6, URZ ;  /* 0x0000000607048290 */ /* 0x000fe4000fffe1ff */
[----:B------:R-:W-:Y:S02]  /*6630*/  @!UP0 UIADD3 UR6, UPT, UPT, UR7, -UR6, URZ ;  /* 0x8000000607068290 */ /* 0x000fe4000fffe0ff */
[----:B------:R-:W-:Y:S02]  /*6640*/  @!UP0 UIMAD UR38, UR4, UR5, UR38 ;  /* 0x00000005042682a4 */ /* 0x000fe4000f8e0226 */
[----:B------:R-:W-:Y:S02]  /*6650*/  @!UP0 UIMAD UR37, UR6, UR14, UR37 ;  /* 0x0000000e062582a4 */ /* 0x000fe4000f8e0225 */
[----:B------:R-:W-:Y:S09]  /*6660*/  ULOP3.LUT UP0, URZ, UR11, 0x1b0, URZ, 0xc0, !UPT ;  /* 0x000001b00bff7892 */ /* 0x000ff2000f80c0ff */
[----:B------:R-:W-:Y:S05]  /*6670*/  BRA.U !UP0, `(.L_x_112) ;  /* 0x00000001087c7547 */ /* 0x000fea000b800000 */
[----:B------:R-:W1:Y:S01]  /*6680*/  LDCU.64 UR8, c[0x4][0x80] ;  /* 0x01001000ff0877ac */ /* 0x000e620008000a00 */
[----:B------:R-:W-:Y:S01]  /*6690*/  MOV R2, 0x0 ;  /* 0x0000000000027802 */ /* 0x000fe20000000f00 */
[----:B------:R-:W-:Y:S02]  /*66a0*/  HFMA2 R12, -RZ, RZ, 0, 5.9604644775390625e-08 ;  /* 0x00000001ff0c7431 */ /* 0x000fe400000001ff */
[----:B------:R-:W-:Y:S01]  /*66b0*/  IMAD.MOV.U32 R8, RZ, RZ, 0x70 ;  /* 0x00000070ff087424 */ /* 0x000fe200078e00ff */
[----:B------:R2:W3:Y:S01]  /*66c0*/  LDC.64 R14, c[0x4][R2] ;  /* 0x01000000020e7b82 */ /* 0x0004e20000000a00 */
[----:B------:R-:W4:Y:S01]  /*66d0*/  LDCU.64 UR6, c[0x4][0x88] ;  /* 0x01001100ff0677ac */ /* 0x000f220008000a00 */
[----:B------:R-:W-:Y:S01]  /*66e0*/  IMAD.MOV.U32 R13, RZ, RZ, RZ ;  /* 0x000000ffff0d7224 */ /* 0x000fe200078e00ff */
[----:B------:R-:W2:Y:S01]  /*66f0*/  LDCU.64 UR4, c[0x4][0x8] ;  /* 0x01000100ff0477ac */ /* 0x000ea20008000a00 */
[----:B-1----:R-:W-:Y:S01]  /*6700*/  MOV R5, UR9 ;  /* 0x0000000900057c02 */ /* 0x002fe20008000f00 */
[----:B------:R-:W-:Y:S01]  /*6710*/  IMAD.U32 R4, RZ, RZ, UR8 ;  /* 0x00000008ff047e24 */ /* 0x000fe2000f8e00ff */
[----:B----4-:R-:W-:Y:S01]  /*6720*/  MOV R7, UR7 ;  /* 0x0000000700077c02 */ /* 0x010fe20008000f00 */
[----:B------:R-:W-:Y:S01]  /*6730*/  IMAD.U32 R6, RZ, RZ, UR6 ;  /* 0x00000006ff067e24 */ /* 0x000fe2000f8e00ff */
[----:B--2---:R-:W-:Y:S01]  /*6740*/  MOV R11, UR5 ;  /* 0x00000005000b7c02 */ /* 0x004fe20008000f00 */
[----:B------:R-:W-:Y:S02]  /*6750*/  IMAD.U32 R10, RZ, RZ, UR4 ;  /* 0x00000004ff0a7e24 */ /* 0x000fe4000f8e00ff */
[----:B------:R-:W-:Y:S07]  /*6760*/  LEPC R20, `(.L_x_113) ;  /* 0x000000001014794e */ /* 0x000fee0000000000 */
[----:B---3-5:R-:W-:Y:S05]  /*6770*/  CALL.ABS.NOINC R14 ;  /* 0x000000000e007343 */ /* 0x028fea0003c00000 */
.L_x_113:
[----:B------:R-:W1:Y:S01]  /*6780*/  LDCU.64 UR8, c[0x4][0x80] ;  /* 0x01001000ff0877ac */ /* 0x000e620008000a00 */
[----:B------:R-:W2:Y:S01]  /*6790*/  LDC.64 R2, c[0x4][R2] ;  /* 0x0100000002027b82 */ /* 0x000ea20000000a00 */
[----:B------:R-:W-:Y:S02]  /*67a0*/  HFMA2 R12, -RZ, RZ, 0, 5.9604644775390625e-08 ;  /* 0x00000001ff0c7431 */ /* 0x000fe400000001ff */
[----:B------:R-:W-:Y:S02]  /*67b0*/  IMAD.MOV.U32 R8, RZ, RZ, 0x70 ;  /* 0x00000070ff087424 */ /* 0x000fe400078e00ff */
[----:B------:R-:W-:Y:S01]  /*67c0*/  IMAD.MOV.U32 R13, RZ, RZ, RZ ;  /* 0x000000ffff0d7224 */ /* 0x000fe200078e00ff */
[----:B------:R-:W3:Y:S01]  /*67d0*/  LDCU.64 UR6, c[0x4][0x88] ;  /* 0x01001100ff0677ac */ /* 0x000ee20008000a00 */
[----:B------:R-:W4:Y:S01]  /*67e0*/  LDCU.64 UR4, c[0x4][0x8] ;  /* 0x01000100ff0477ac */ /* 0x000f220008000a00 */
[----:B-1----:R-:W-:Y:S02]  /*67f0*/  MOV R4, UR8 ;  /* 0x0000000800047c02 */ /* 0x002fe40008000f00 */
[----:B------:R-:W-:Y:S02]  /*6800*/  MOV R5, UR9 ;  /* 0x0000000900057c02 */ /* 0x000fe40008000f00 */
[----:B---3--:R-:W-:Y:S01]  /*6810*/  MOV R7, UR7 ;  /* 0x0000000700077c02 */ /* 0x008fe20008000f00 */
[----:B------:R-:W-:Y:S01]  /*6820*/  IMAD.U32 R6, RZ, RZ, UR6 ;  /* 0x00000006ff067e24 */ /* 0x000fe2000f8e00ff */
[----:B----4-:R-:W-:Y:S01]  /*6830*/  MOV R11, UR5 ;  /* 0x00000005000b7c02 */ /* 0x010fe20008000f00 */
[----:B------:R-:W-:Y:S02]  /*6840*/  IMAD.U32 R10, RZ, RZ, UR4 ;  /* 0x00000004ff0a7e24 */ /* 0x000fe4000f8e00ff */
[----:B------:R-:W-:Y:S07]  /*6850*/  LEPC R20, `(.L_x_112) ;  /* 0x000000001014794e */ /* 0x000fee0000000000 */
[----:B--2---:R-:W-:Y:S05]  /*6860*/  CALL.ABS.NOINC R2 ;  /* 0x0000000002007343 */ /* 0x004fea0003c00000 */
.L_x_112:
[----:B------:R-:W-:Y:S02]  /*6870*/  R2UR UR6, R49 ;  /* 0x00000000310672ca */ /* 0x000fe400000e0000 */
[----:B------:R-:W-:Y:S02]  /*6880*/  R2UR UR5, R57 ;  /* 0x00000000390572ca */ /* 0x000fe400000e0000 */
[----:B------:R-:W-:Y:S02]  /*6890*/  R2UR UR4, R56 ;  /* 0x00000000380472ca */ /* 0x000fe400000e0000 */
[----:B------:R-:W-:Y:S02]  /*68a0*/  ISETP.NE.U32.AND P4, PT, R42, RZ, PT ;  /* 0x000000ff2a00720c */ /* 0x000fe40003f85070 */
[----:B------:R-:W-:Y:S02]  /*68b0*/  ISETP.NE.U32.AND P2, PT, RZ, UR60, PT ;  /* 0x0000003cff007c0c */ /* 0x000fe4000bf45070 */
[----:B------:R-:W-:Y:S02]  /*68c0*/  ISETP.NE.AND.EX P4, PT, R43, RZ, PT, P4 ;  /* 0x000000ff2b00720c */ /* 0x000fe40003f85340 */
[----:B------:R-:W-:Y:S01]  /*68d0*/  ISETP.NE.AND.EX P2, PT, RZ, UR61, PT, P2 ;  /* 0x0000003dff007c0c */ /* 0x000fe2000bf45320 */
[----:B------:R-:W-:Y:S02]  /*68e0*/  UISETP.NE.AND UP2, UPT, UR6, URZ, UPT ;  /* 0x000000ff0600728c */ /* 0x000fe4000bf45270 */
[----:B------:R-:W-:Y:S04]  /*68f0*/  UISETP.NE.U32.AND UP0, UPT, UR5, URZ, UPT ;  /* 0x000000ff0500728c */ /* 0x000fe8000bf05070 */
[----:B------:R-:W-:Y:S01]  /*6900*/  UISETP.NE.AND.EX UP1, UPT, UR4, URZ, UPT, UP0 ;  /* 0x000000ff0400728c */ /* 0x000fe2000bf25300 */
[----:B------:R-:W-:Y:S01]  /*6910*/  PLOP3.LUT P1, PT, PT, PT, UP2, 0x80, 0x8 ;  /* 0x000000000008781c */ /* 0x000fe20003f2f028 */
[----:B------:R-:W-:Y:S03]  /*6920*/  UPLOP3.LUT UP0, UPT, UPT, UPT, UPT, 0x40, 0x4 ;  /* 0x000000000004789c */ /* 0x000fe60003f0e870 */
[----:B------:R-:W-:Y:S06]  /*6930*/  @UP2 UPLOP3.LUT UP0, UPT, UPT, UPT, UP1, 0x80, 0x8 ;  /* 0x000000000008289c */ /* 0x000fec0003f0f010 */
[----:B------:R-:W-:Y:S01]  /*6940*/  PLOP3.LUT P0, PT, PT, PT, UP0, 0x80, 0x8 ;  /* 0x000000000008781c */ /* 0x000fe20003f0f008 */
[----:B------:R-:W-:Y:S01]  /*6950*/  @!UPT UIADD3 URZ, UPT, UPT, URZ, URZ, URZ ;  /* 0x000000fffffff290 */ /* 0x000fe2000fffe0ff */
[----:B------:R-:W-:Y:S11]  /*6960*/  BRA.U !UP1, `(.L_x_114) ;  /* 0x0000000109407547 */ /* 0x000ff6000b800000 */
[----:B------:R-:W-:Y:S01]  /*6970*/  UISETP.NE.U32.AND UP0, UPT, UR60, URZ, UPT ;  /* 0x000000ff3c00728c */ /* 0x000fe2000bf05070 */
[----:B------:R-:W-:Y:S01]  /*6980*/  R2UR UR6, R57 ;  /* 0x00000000390672ca */ /* 0x000fe200000e0000 */
[----:B------:R-:W1:Y:S01]  /*6990*/  LDCU.64 UR8, c[0x0][0x358] ;  /* 0x00006b00ff0877ac */ /* 0x000e620008000a00 */
[----:B------:R-:W-:Y:S02]  /*69a0*/  HFMA2 R45, -RZ, RZ, 0, 5.9604644775390625e-08 ;  /* 0x00000001ff2d7431 */ /* 0x000fe400000001ff */
[----:B------:R-:W-:Y:S01]  /*69b0*/  IMAD.MOV.U32 R0, RZ, RZ, 0x1 ;  /* 0x00000001ff007424 */ /* 0x000fe200078e00ff */
[----:B------:R-:W-:Y:S06]  /*69c0*/  UISETP.NE.AND.EX UP0, UPT, UR61, URZ, UPT, UP0 ;  /* 0x000000ff3d00728c */ /* 0x000fec000bf05300 */
[----:B------:R-:W-:Y:S05]  /*69d0*/  PLOP3.LUT P3, PT, PT, PT, UP0, 0x80, 0x8 ;  /* 0x000000000008781c */ /* 0x000fea0003f6f008 */
[----:B------:R-:W2:Y:S01]  /*69e0*/  @UP0 LDCU.64 UR4, c[0x0][0x888] ;  /* 0x00011100ff0407ac */ /* 0x000ea20008000a00 */
[----:B------:R-:W-:Y:S07]  /*69f0*/  @UP0 UIMAD UR6, UR36, UR6, URZ ;  /* 0x00000006240602a4 */ /* 0x000fee000f8e02ff */
[----:B------:R-:W-:Y:S01]  /*6a00*/  @!P3 PRMT R45, R0, 0x7610, R45 ;  /* 0x00007610002db816 */ /* 0x000fe2000000002d */
[----:B--2---:R-:W-:Y:S06]  /*6a10*/  @UP0 UIMAD.WIDE UR4, UR6, 0x4, UR4 ;  /* 0x00000004060408a5 */ /* 0x004fec000f8e0204 */
[----:B-----5:R-:W-:Y:S02]  /*6a20*/  IMAD.U32 R26, RZ, RZ, UR4 ;  /* 0x00000004ff1a7e24 */ /* 0x020fe4000f8e00ff */
[----:B------:R-:W-:Y:S03]  /*6a30*/  IMAD.U32 R27, RZ, RZ, UR5 ;  /* 0x00000005ff1b7e24 */ /* 0x000fe6000f8e00ff */
[----:B------:R-:W2:Y:S02]  /*6a40*/  @!UP0 LDCU UR4, c[0x0][0x880] ;  /* 0x00011000ff0487ac */ /* 0x000ea40008000800 */
[----:B-1----:R1:W5:Y:S02]  /*6a50*/  @P3 LDG.E R26, desc[UR8][R26.64] ;  /* 0x000000081a1a3981 */ /* 0x002364000c1e1900 */
[----:B-12---:R-:W-:Y:S02]  /*6a60*/  @!P3 MOV R26, UR4 ;  /* 0x00000004001abc02 */ /* 0x006fe40008000f00 */
.L_x_114:
[----:B------:R-:W-:Y:S05]  /*6a70*/  @!P4 BRA `(.L_x_115) ;  /* 0x000000000024c947 */ /* 0x000fea0003800000 */
[----:B------:R-:W-:Y:S01]  /*6a80*/  ISETP.NE.U32.AND P3, PT, R40, RZ, PT ;  /* 0x000000ff2800720c */ /* 0x000fe20003f65070 */
[----:B------:R-:W1:Y:S03]  /*6a90*/  LDCU.64 UR4, c[0x0][0x358] ;  /* 0x00006b00ff0477ac */ /* 0x000e660008000a00 */
[----:B------:R-:W-:Y:S11]  /*6aa0*/  ISETP.NE.AND.EX P3, PT, R41, RZ, PT, P3 ;  /* 0x000000ff2900720c */ /* 0x000ff60003f65330 */
[----:B------:R-:W-:Y:S02]  /*6ab0*/  @!UPT UIADD3 URZ, UPT, UPT, URZ, URZ, URZ ;  /* 0x000000fffffff290 */ /* 0x000fe4000fffe0ff */
[----:B------:R-:W2:Y:S01]  /*6ac0*/  @P3 LDC.64 R2, c[0x0][0x8a8] ;  /* 0x00022a00ff023b82 */ /* 0x000ea20000000a00 */
[----:B------:R-:W-:Y:S04]  /*6ad0*/  @P3 IMAD R0, R42, UR36, RZ ;  /* 0x000000242a003c24 */ /* 0x000fe8000f8e02ff */
[----:B--2---:R-:W-:Y:S05]  /*6ae0*/  @P3 IMAD.WIDE R2, R0, 0x4, R2 ;  /* 0x0000000400023825 */ /* 0x004fea00078e0202 */
[----:B-1---5:R1:W5:Y:S02]  /*6af0*/  @P3 LDG.E R24, desc[UR4][R2.64] ;  /* 0x0000000402183981 */ /* 0x022364000c1e1900 */
[----:B-1----:R-:W2:Y:S02]  /*6b00*/  @!P3 LDC R24, c[0x0][0x8a0] ;  /* 0x00022800ff18bb82 */ /* 0x002ea40000000800 */
.L_x_115:
[----:B-----5:R-:W-:Y:S01]  /*6b10*/  FSETP.NEU.AND P3, PT, R26, RZ, PT ;  /* 0x000000ff1a00720b */ /* 0x020fe20003f6d000 */
[----:B------:R-:W-:Y:S01]  /*6b20*/  IMAD.U32 R2, RZ, RZ, UR46 ;  /* 0x0000002eff027e24 */ /* 0x000fe2000f8e00ff */
[----:B------:R-:W-:Y:S01]  /*6b30*/  SEL R5, RZ, 0xffffffff, P2 ;  /* 0xffffffffff057807 */ /* 0x000fe20001000000 */
[----:B------:R-:W-:Y:S01]  /*6b40*/  ULOP3.LUT UR4, UR55, 0x1, URZ, 0x3c, !UPT ;  /* 0x0000000137047892 */ /* 0x000fe2000f8e3cff */
[----:B------:R-:W-:Y:S01]  /*6b50*/  @P1 LOP3.LUT P2, RZ, R45, 0xff, RZ, 0xc0, !PT ;  /* 0x000000ff2dff1812 */ /* 0x000fe2000784c0ff */
[----:B------:R-:W-:Y:S01]  /*6b60*/  BSSY B1, `(.L_x_116) ;  /* 0x000003d000017945 */ /* 0x000fe20003800000 */
[----:B------:R-:W-:Y:S01]  /*6b70*/  @P1 SEL R0, RZ, 0xffffffff, P3 ;  /* 0xffffffffff001807 */ /* 0x000fe20001800000 */
[----:B------:R-:W-:Y:S01]  /*6b80*/  IMAD.MOV.U32 R65, RZ, RZ, 0x1 ;  /* 0x00000001ff417424 */ /* 0x000fe200078e00ff */
[----:B------:R-:W-:Y:S01]  /*6b90*/  LEA R2, R2, UR44, 0x3 ;  /* 0x0000002c02027c11 */ /* 0x000fe2000f8e18ff */
[----:B------:R-:W-:Y:S01]  /*6ba0*/  IMAD.U32 R63, RZ, RZ, UR4 ;  /* 0x00000004ff3f7e24 */ /* 0x000fe2000f8e00ff */
[----:B------:R-:W-:Y:S01]  /*6bb0*/  @P0 SEL R0, R5, R0, !P2 ;  /* 0x0000000005000207 */ /* 0x000fe20005000000 */
[----:B------:R-:W-:Y:S01]  /*6bc0*/  IMAD.U32 R64, RZ, RZ, UR46 ;  /* 0x0000002eff407e24 */ /* 0x000fe2000f8e00ff */
[----:B------:R-:W-:Y:S02]  /*6bd0*/  LEA R27, R22, UR44, 0x3 ;  /* 0x0000002c161b7c11 */ /* 0x000fe4000f8e18ff */
[----:B------:R-:W-:Y:S02]  /*6be0*/  CS2R R38, SRZ ;  /* 0x0000000000267805 */ /* 0x000fe4000001ff00 */
[----:B------:R-:W-:Y:S02]  /*6bf0*/  @P1 LOP3.LUT R0, R0, 0x1, RZ, 0xc0, !PT ;  /* 0x0000000100001812 */ /* 0x000fe400078ec0ff */
[----:B------:R-:W-:Y:S02]  /*6c00*/  CS2R R36, SRZ ;  /* 0x0000000000247805 */ /* 0x000fe4000001ff00 */
[----:B------:R-:W-:Y:S02]  /*6c10*/  SHF.L.U32 R3, R53, 0x1f, RZ ;  /* 0x0000001f35037819 */ /* 0x000fe400000006ff */
[----:B------:R-:W-:Y:S02]  /*6c20*/  CS2R R30, SRZ ;  /* 0x00000000001e7805 */ /* 0x000fe4000001ff00 */
[----:B------:R-:W-:Y:S02]  /*6c30*/  ISETP.NE.U32.OR P5, PT, R0, 0x1, !P1 ;  /* 0x000000010000780c */ /* 0x000fe40004fa5470 */
[----:B------:R-:W-:Y:S02]  /*6c40*/  CS2R R28, SRZ ;  /* 0x00000000001c7805 */ /* 0x000fe4000001ff00 */
[----:B------:R-:W-:Y:S02]  /*6c50*/  PLOP3.LUT P2, PT, PT, PT, UP1, 0x80, 0x8 ;  /* 0x000000000008781c */ /* 0x000fe40003f4f018 */
[----:B------:R-:W-:Y:S02]  /*6c60*/  LEA.HI R25, R22, R22, RZ, 0x1 ;  /* 0x0000001616197211 */ /* 0x000fe400078f08ff */
[----:B------:R-:W-:Y:S02]  /*6c70*/  LOP3.LUT P4, R50, R45, 0xff, RZ, 0xc0, !PT ;  /* 0x000000ff2d327812 */ /* 0x000fe4000788c0ff */
[----:B------:R-:W-:Y:S02]  /*6c80*/  SEL R4, RZ, 0xffffffff, P3 ;  /* 0xffffffffff047807 */ /* 0x000fe40001800000 */
[----:B------:R-:W-:Y:S02]  /*6c90*/  P2R R61, PR, RZ, 0x20 ;  /* 0x00000020ff3d7803 */ /* 0x000fe40000000000 */
[----:B------:R-:W-:Y:S03]  /*6ca0*/  @P5 SHF.L.U32 R0, R63, 0x1f, RZ ;  /* 0x0000001f3f005819 */ /* 0x000fe600000006ff */
[----:B------:R-:W-:Y:S01]  /*6cb0*/  @P2 SEL R4, R5, R4, !P4 ;  /* 0x0000000405042207 */ /* 0x000fe20006000000 */
[----:B------:R1:W3:Y:S03]  /*6cc0*/  @P5 SYNCS.PHASECHK.TRANS64.TRYWAIT P1, [R2+URZ+0x1a0], R0 ;  /* 0x0001a000020055a7 */ /* 0x0002e600080211ff */
[----:B------:R-:W-:Y:S04]  /*6cd0*/  LOP3.LUT R4, R4, 0x1, RZ, 0xc0, !PT ;  /* 0x0000000104047812 */ /* 0x000fe800078ec0ff */
[----:B------:R-:W-:Y:S04]  /*6ce0*/  ISETP.NE.U32.AND P2, PT, R4, 0x1, PT ;  /* 0x000000010400780c */ /* 0x000fe80003f45070 */
[----:B------:R-:W-:Y:S01]  /*6cf0*/  P2R R66, PR, RZ, 0x4 ;  /* 0x00000004ff427803 */ /* 0x000fe20000000000 */
[----:B------:R4:W2:Y:S01]  /*6d00*/  SYNCS.PHASECHK.TRANS64.TRYWAIT P0, [R27+URZ+0x200], R3 ;  /* 0x000200031b0075a7 */ /* 0x0008a200080011ff */
[C---:B-1----:R-:W-:Y:S01]  /*6d10*/  IMAD.SHL.U32 R0, R25.reuse, 0x20, RZ ;  /* 0x0000002019007824 */ /* 0x042fe200078e00ff */
[----:B------:R-:W-:Y:S04]  /*6d20*/  LOP3.LUT R25, R25, 0xffe, RZ, 0xc0, !PT ;  /* 0x00000ffe19197812 */ /* 0x000fe800078ec0ff */
[----:B------:R-:W-:Y:S01]  /*6d30*/  LOP3.LUT R0, R0, 0xffffffc0, RZ, 0xc0, !PT ;  /* 0xffffffc000007812 */ /* 0x000fe200078ec0ff */
[----:B------:R-:W-:Y:S04]  /*6d40*/  IMAD.IADD R25, R22, 0x1, -R25 ;  /* 0x0000000116197824 */ /* 0x000fe800078e0a19 */
[----:B------:R-:W-:Y:S04]  /*6d50*/  IMAD.IADD R0, R23, 0x1, R0 ;  /* 0x0000000117007824 */ /* 0x000fe800078e0200 */
[----:B------:R-:W-:Y:S01]  /*6d60*/  IMAD R25, R25, 0x100000, R0 ;  /* 0x0010000019197824 */ /* 0x000fe200078e0200 */
[----:B---3--:R-:W-:Y:S01]  /*6d70*/  @P5 SEL R65, RZ, 0x1, !P1 ;  /* 0x00000001ff415807 */ /* 0x008fe20004800000 */
[----:B----4-:R-:W-:Y:S06]  /*6d80*/  @!P5 BRA `(.L_x_117) ;  /* 0x000000000068d947 */ /* 0x010fec0003800000 */
[----:B------:R-:W-:Y:S01]  /*6d90*/  HFMA2 R31, -RZ, RZ, 0, 0 ;  /* 0x00000000ff1f7431 */ /* 0x000fe200000001ff */
[----:B------:R-:W-:Y:S01]  /*6da0*/  ISETP.NE.AND P1, PT, R65, RZ, PT ;  /* 0x000000ff4100720c */ /* 0x000fe20003f25270 */
[----:B------:R-:W-:Y:S01]  /*6db0*/  IMAD.U32 R0, RZ, RZ, UR46 ;  /* 0x0000002eff007e24 */ /* 0x000fe2000f8e00ff */
[----:B------:R-:W-:Y:S11]  /*6dc0*/  BSSY B0, `(.L_x_118) ;  /* 0x0000005000007945 */ /* 0x000ff60003800000 */
[----:B------:R-:W-:Y:S05]  /*6dd0*/  @P1 BRA `(.L_x_119) ;  /* 0x00000000000c1947 */ /* 0x000fea0003800000 */
[----:B------:R-:W-:Y:S04]  /*6de0*/  SHF.L.U32 R4, R63, 0x1f, RZ ;  /* 0x0000001f3f047819 */ /* 0x000fe800000006ff */
[----:B------:R-:W1:Y:S02]  /*6df0*/  SYNCS.PHASECHK.TRANS64.TRYWAIT P1, [R2+URZ+0x1a0], R4 ;  /* 0x0001a004020075a7 */ /* 0x000e6400080211ff */
[----:B-1----:R-:W-:Y:S05]  /*6e00*/  @!P1 BRA `(.L_x_120) ;  /* 0x0000002400c49947 */ /* 0x002fea0003800000 */
.L_x_119:
[----:B------:R-:W-:Y:S05]  /*6e10*/  BSYNC B0 ;  /* 0x0000000000007941 */ /* 0x000fea0003800000 */
.L_x_118:
[----:B------:R-:W-:Y:S01]  /*6e20*/  ISETP.NE.AND P1, PT, R66, RZ, PT ;  /* 0x000000ff4200720c */ /* 0x000fe20003f25270 */
[----:B------:R-:W-:Y:S01]  /*6e30*/  IMAD.MOV.U32 R30, RZ, RZ, RZ ;  /* 0x000000ffff1e7224 */ /* 0x000fe200078e00ff */
[----:B------:R-:W-:Y:S02]  /*6e40*/  CS2R R28, SRZ ;  /* 0x00000000001c7805 */ /* 0x000fe4000001ff00 */
[----:B------:R-:W-:Y:S02]  /*6e50*/  CS2R R38, SRZ ;  /* 0x0000000000267805 */ /* 0x000fe4000001ff00 */
[----:B------:R-:W-:Y:S07]  /*6e60*/  CS2R R36, SRZ ;  /* 0x0000000000247805 */ /* 0x000fee000001ff00 */
[----:B-1----:R-:W-:Y:S01]  /*6e70*/  @P1 IMAD R2, R0, 0x800, R44 ;  /* 0x0000080000021824 */ /* 0x002fe200078e022c */
[----:B------:R-:W-:Y:S05]  /*6e80*/  @P1 WARPSYNC.ALL ;  /* 0x0000000000001948 */ /* 0x000fea0003800000 */
[----:B------:R-:W-:Y:S01]  /*6e90*/  @P1 LEA R2, R2, UR44, 0x1 ;  /* 0x0000002c02021c11 */ /* 0x000fe2000f8e08ff */
[----:B------:R-:W-:Y:S04]  /*6ea0*/  UIADD3 UR4, UPT, UPT, UR46, 0x1, URZ ;  /* 0x000000012e047890 */ /* 0x000fe8000fffe0ff */
[----:B------:R1:W3:Y:S01]  /*6eb0*/  @P1 LDSM.16.M88.4 R28, [R2+0x400] ;  /* 0x00040000021c183b */ /* 0x0002e20000000200 */
[----:B------:R-:W-:Y:S01]  /*6ec0*/  UISETP.NE.AND UP0, UPT, UR4, 0x3, UPT ;  /* 0x000000030400788c */ /* 0x000fe2000bf05270 */
[----:B------:R-:W-:Y:S03]  /*6ed0*/  @P1 IMAD R0, R54, 0x2, R2 ;  /* 0x0000000236001824 */ /* 0x000fe600078e0202 */
[----:B------:R-:W-:Y:S02]  /*6ee0*/  USEL UR5, URZ, 0x1, UP0 ;  /* 0x00000001ff057887 */ /* 0x000fe40008000000 */
[----:B------:R1:W4:Y:S01]  /*6ef0*/  @P1 LDSM.16.M88.4 R36, [R0+0x400] ;  /* 0x000400000024183b */ /* 0x0003220000000200 */
[----:B------:R-:W-:Y:S03]  /*6f00*/  USEL UR4, UR4, URZ, UP0 ;  /* 0x000000ff04047287 */ /* 0x000fe60008000000 */
[----:B------:R-:W-:Y:S03]  /*6f10*/  LOP3.LUT R63, R63, UR5, RZ, 0x3c, !PT ;  /* 0x000000053f3f7c12 */ /* 0x000fe6000f8e3cff */
[----:B------:R-:W-:Y:S02]  /*6f20*/  IMAD.U32 R64, RZ, RZ, UR4 ;  /* 0x00000004ff407e24 */ /* 0x000fe4000f8e00ff */
.L_x_117:
[----:B------:R-:W-:Y:S05]  /*6f30*/  BSYNC B1 ;  /* 0x0000000000017941 */ /* 0x000fea0003800000 */
.L_x_116:
[----:B-1----:R-:W-:Y:S04]  /*6f40*/  SHF.R.U32.HI R0, RZ, 0x15, R25 ;  /* 0x00000015ff007819 */ /* 0x002fe80000011619 */
[----:B------:R-:W-:Y:S01]  /*6f50*/  LOP3.LUT P1, RZ, R0, 0x3, R46, 0x48, !PT ;  /* 0x0000000300ff7812 */ /* 0x000fe2000782482e */
[----:B------:R-:W-:Y:S01]  /*6f60*/  @!UPT UIADD3 URZ, UPT, UPT, URZ, URZ, URZ ;  /* 0x000000fffffff290 */ /* 0x000fe2000fffe0ff */
[----:B--2---:R-:W-:Y:S11]  /*6f70*/  @P0 BRA `(.L_x_121) ;  /* 0x0000000000080947 */ /* 0x004ff60003800000 */
[----:B------:R-:W1:Y:S02]  /*6f80*/  SYNCS.PHASECHK.TRANS64.TRYWAIT P0, [R27+URZ+0x200], R3 ;  /* 0x000200031b0075a7 */ /* 0x000e6400080011ff */
[----:B-1----:R-:W-:Y:S05]  /*6f90*/  @!P0 BRA `(.L_x_122) ;  /* 0x0000002400748947 */ /* 0x002fea0003800000 */
.L_x_121:
[----:B------:R-:W-:Y:S05]  /*6fa0*/  @!P1 BRA `(.L_x_123) ;  /* 0x0000000000409947 */ /* 0x000fea0003800000 */
[----:B------:R-:W2:Y:S01]  /*6fb0*/  LDCU.64 UR8, c[0x4][0x70] ;  /* 0x01000e00ff0877ac */ /* 0x000ea20008000a00 */
[----:B-1----:R-:W-:Y:S01]  /*6fc0*/  MOV R3, 0x0 ;  /* 0x0000000000037802 */ /* 0x002fe20000000f00 */
[----:B------:R-:W-:Y:S02]  /*6fd0*/  HFMA2 R12, -RZ, RZ, 0, 5.9604644775390625e-08 ;  /* 0x00000001ff0c7431 */ /* 0x000fe400000001ff */
[----:B------:R-:W-:Y:S02]  /*6fe0*/  IMAD.MOV.U32 R8, RZ, RZ, 0x192 ;  /* 0x00000192ff087424 */ /* 0x000fe400078e00ff */
[----:B------:R-:W-:Y:S01]  /*6ff0*/  IMAD.MOV.U32 R13, RZ, RZ, RZ ;  /* 0x000000ffff0d7224 */ /* 0x000fe200078e00ff */
[----:B------:R-:W1:Y:S01]  /*7000*/  LDCU.64 UR6, c[0x4][0x78] ;  /* 0x01000f00ff0677ac */ /* 0x000e620008000a00 */
[----:B------:R-:W3:Y:S01]  /*7010*/  LDC.64 R2, c[0x4][R3] ;  /* 0x0100000003027b82 */ /* 0x000ee20000000a00 */
[----:B------:R-:W5:Y:S01]  /*7020*/  LDCU.64 UR4, c[0x4][0x10] ;  /* 0x01000200ff0477ac */ /* 0x000f620008000a00 */
[----:B--2---:R-:W-:Y:S01]  /*7030*/  MOV R5, UR9 ;  /* 0x0000000900057c02 */ /* 0x004fe20008000f00 */
[----:B------:R-:W-:Y:S01]  /*7040*/  IMAD.U32 R4, RZ, RZ, UR8 ;  /* 0x00000008ff047e24 */ /* 0x000fe2000f8e00ff */
[----:B-1----:R-:W-:Y:S01]  /*7050*/  MOV R7, UR7 ;  /* 0x0000000700077c02 */ /* 0x002fe20008000f00 */
[----:B------:R-:W-:Y:S01]  /*7060*/  IMAD.U32 R6, RZ, RZ, UR6 ;  /* 0x00000006ff067e24 */ /* 0x000fe2000f8e00ff */
[----:B-----5:R-:W-:Y:S01]  /*7070*/  MOV R11, UR5 ;  /* 0x00000005000b7c02 */ /* 0x020fe20008000f00 */
[----:B------:R-:W-:Y:S02]  /*7080*/  IMAD.U32 R10, RZ, RZ, UR4 ;  /* 0x00000004ff0a7e24 */ /* 0x000fe4000f8e00ff */
[----:B------:R-:W-:Y:S07]  /*7090*/  LEPC R20, `(.L_x_123) ;  /* 0x000000001014794e */ /* 0x000fee0000000000 */
[----:B---34-:R-:W-:Y:S05]  /*70a0*/  CALL.ABS.NOINC R2 ;  /* 0x0000000002007343 */ /* 0x018fea0003c00000 */
.L_x_123:
[----:B------:R-:W-:Y:S05]  /*70b0*/  WARPSYNC.ALL ;  /* 0x0000000000007948 */ /* 0x000fea0003800000 */
[----:B------:R-:W-:Y:S01]  /*70c0*/  R2UR UR4, R25 ;  /* 0x00000000190472ca */ /* 0x000fe200000e0000 */
[----:B-1-3--:R-:W-:Y:S01]  /*70d0*/  HADD2.F32 R3, -RZ, R28.H0_H0 ;  /* 0x2000001cff037230 */ /* 0x00afe20000004100 */
[----:B------:R-:W-:Y:S01]  /*70e0*/  SHF.L.U32 R62, R54, 0x1, RZ ;  /* 0x00000001363e7819 */ /* 0x000fe200000006ff */
[----:B------:R-:W-:Y:S01]  /*70f0*/  HADD2.F32 R20, -RZ, R30.H0_H0 ;  /* 0x2000001eff147230 */ /* 0x000fe20000004100 */
[----:B------:R-:W-:Y:S01]  /*7100*/  ISETP.NE.AND P0, PT, R55, RZ, PT ;  /* 0x000000ff3700720c */ /* 0x000fe20003f05270 */
[----:B------:R-:W-:Y:S08]  /*7110*/  BSSY.RECONVERGENT B0, `(.L_x_124) ;  /* 0x000004e000007945 */ /* 0x000ff00003800200 */
[----:B------:R-:W1:Y:S02]  /*7120*/  LDTM.16dp256bit.x4 R4, tmem[UR4] ;  /* 0x00000004000479ee */ /* 0x000e640008120000 */
[C---:B-1----:R-:W-:Y:S01]  /*7130*/  FMUL R0, R24.reuse, R4 ;  /* 0x0000000418007220 */ /* 0x042fe20000400000 */
[----:B------:R-:W-:Y:S02]  /*7140*/  HADD2.F32 R4, -RZ, R28.H1_H1 ;  /* 0x3000001cff047230 */ /* 0x000fe40000004100 */
[----:B------:R-:W-:Y:S01]  /*7150*/  FMUL R2, R24, R5 ;  /* 0x0000000518027220 */ /* 0x000fe20000400000 */
[--C-:B------:R-:W-:Y:S02]  /*7160*/  HADD2.F32 R5, -RZ, R29.reuse.H0_H0 ;  /* 0x2000001dff057230 */ /* 0x100fe40000004100 */
[----:B------:R-:W-:Y:S01]  /*7170*/  FFMA R0, R26, R3, R0 ;  /* 0x000000031a007223 */ /* 0x000fe20000000000 */
[----:B------:R-:W-:Y:S01]  /*7180*/  FMUL R3, R24, R6 ;  /* 0x0000000618037220 */ /* 0x000fe20000400000 */
[----:B------:R-:W-:Y:S02]  /*7190*/  HADD2.F32 R6, -RZ, R29.H1_H1 ;  /* 0x3000001dff067230 */ /* 0x000fe40000004100 */
[----:B------:R-:W-:Y:S01]  /*71a0*/  FFMA R2, R26, R4, R2 ;  /* 0x000000041a027223 */ /* 0x000fe20000000002 */
[----:B------:R-:W-:Y:S01]  /*71b0*/  FMUL R7, R24, R7 ;  /* 0x0000000718077220 */ /* 0x000fe20000400000 */
[----:B------:R-:W-:Y:S01]  /*71c0*/  FFMA R3, R26, R5, R3 ;  /* 0x000000051a037223 */ /* 0x000fe20000000003 */
[C---:B------:R-:W-:Y:S01]  /*71d0*/  FMUL R4, R24.reuse, R8 ;  /* 0x0000000818047220 */ /* 0x040fe20000400000 */
[----:B------:R-:W-:Y:S01]  /*71e0*/  FMUL R5, R24, R9 ;  /* 0x0000000918057220 */ /* 0x000fe20000400000 */
[----:B------:R-:W-:Y:S01]  /*71f0*/  F2FP.F16.F32.PACK_AB R32, R2, R0 ;  /* 0x000000000220723e */ /* 0x000fe200000000ff */
[C---:B------:R-:W-:Y:S01]  /*7200*/  FFMA R7, R26.reuse, R6, R7 ;  /* 0x000000061a077223 */ /* 0x040fe20000000007 */
[----:B------:R-:W-:Y:S02]  /*7210*/  HADD2.F32 R0, -RZ, R30.H1_H1 ;  /* 0x3000001eff007230 */ /* 0x000fe40000004100 */
[----:B------:R-:W-:Y:S01]  /*7220*/  FFMA R4, R26, R20, R4 ;  /* 0x000000141a047223 */ /* 0x000fe20000000004 */
[--C-:B------:R-:W-:Y:S02]  /*7230*/  HADD2.F32 R2, -RZ, R31.reuse.H0_H0 ;  /* 0x2000001fff027230 */ /* 0x100fe40000004100 */
[----:B------:R-:W-:Y:S01]  /*7240*/  FMUL R6, R24, R10 ;  /* 0x0000000a18067220 */ /* 0x000fe20000400000 */
[----:B------:R-:W-:Y:S01]  /*7250*/  F2FP.F16.F32.PACK_AB R33, R7, R3 ;  /* 0x000000030721723e */ /* 0x000fe200000000ff */
[----:B------:R-:W-:Y:S02]  /*7260*/  HADD2.F32 R3, -RZ, R31.H1_H1 ;  /* 0x3000001fff037230 */ /* 0x000fe40000004100 */
[----:B------:R-:W-:Y:S01]  /*7270*/  FFMA R5, R26, R0, R5 ;  /* 0x000000001a057223 */ /* 0x000fe20000000005 */
[C---:B------:R-:W-:Y:S01]  /*7280*/  FMUL R11, R24.reuse, R11 ;  /* 0x0000000b180b7220 */ /* 0x040fe20000400000 */
[--C-:B----4-:R-:W-:Y:S02]  /*7290*/  HADD2.F32 R7, -RZ, R36.reuse.H0_H0 ;  /* 0x20000024ff077230 */ /* 0x110fe40000004100 */
[C---:B------:R-:W-:Y:S01]  /*72a0*/  FMUL R8, R24.reuse, R12 ;  /* 0x0000000c18087220 */ /* 0x040fe20000400000 */
[----:B------:R-:W-:Y:S02]  /*72b0*/  HADD2.F32 R0, -RZ, R36.H1_H1 ;  /* 0x30000024ff007230 */ /* 0x000fe40000004100 */
[----:B------:R-:W-:Y:S01]  /*72c0*/  FMUL R9, R24, R13 ;  /* 0x0000000d18097220 */ /* 0x000fe20000400000 */
[C---:B------:R-:W-:Y:S01]  /*72d0*/  FFMA R6, R26.reuse, R2, R6 ;  /* 0x000000021a067223 */ /* 0x040fe20000000006 */
[C---:B------:R-:W-:Y:S01]  /*72e0*/  FFMA R11, R26.reuse, R3, R11 ;  /* 0x000000031a0b7223 */ /* 0x040fe2000000000b */
[C---:B------:R-:W-:Y:S01]  /*72f0*/  FFMA R8, R26.reuse, R7, R8 ;  /* 0x000000071a087223 */ /* 0x040fe20000000008 */
[----:B------:R-:W-:Y:S01]  /*7300*/  FFMA R9, R26, R0, R9 ;  /* 0x000000001a097223 */ /* 0x000fe20000000009 */
[--C-:B------:R-:W-:Y:S02]  /*7310*/  HADD2.F32 R2, -RZ, R37.reuse.H0_H0 ;  /* 0x20000025ff027230 */ /* 0x100fe40000004100 */
[C---:B------:R-:W-:Y:S01]  /*7320*/  FMUL R10, R24.reuse, R14 ;  /* 0x0000000e180a7220 */ /* 0x040fe20000400000 */
[----:B------:R-:W-:Y:S02]  /*7330*/  HADD2.F32 R0, -RZ, R37.H1_H1 ;  /* 0x30000025ff007230 */ /* 0x000fe40000004100 */
[----:B------:R-:W-:Y:S01]  /*7340*/  FMUL R15, R24, R15 ;  /* 0x0000000f180f7220 */ /* 0x000fe20000400000 */
[----:B------:R-:W-:Y:S01]  /*7350*/  F2FP.F16.F32.PACK_AB R34, R5, R4 ;  /* 0x000000040522723e */ /* 0x000fe200000000ff */
[----:B------:R-:W-:Y:S01]  /*7360*/  FFMA R10, R26, R2, R10 ;  /* 0x000000021a0a7223 */ /* 0x000fe2000000000a */
[----:B------:R-:W-:Y:S01]  /*7370*/  FMUL R12, R24, R16 ;  /* 0x00000010180c7220 */ /* 0x000fe20000400000 */
[----:B------:R-:W-:Y:S01]  /*7380*/  FFMA R15, R26, R0, R15 ;  /* 0x000000001a0f7223 */ /* 0x000fe2000000000f */
[--C-:B------:R-:W-:Y:S01]  /*7390*/  HADD2.F32 R0, -RZ, R38.reuse.H0_H0 ;  /* 0x20000026ff007230 */ /* 0x100fe20000004100 */
[----:B------:R-:W-:Y:S01]  /*73a0*/  MOV R5, UR46 ;  /* 0x0000002e00057c02 */ /* 0x000fe20008000f00 */
[----:B------:R-:W-:Y:S02]  /*73b0*/  HADD2.F32 R2, -RZ, R38.H1_H1 ;  /* 0x30000026ff027230 */ /* 0x000fe40000004100 */
[C---:B------:R-:W-:Y:S01]  /*73c0*/  FMUL R13, R24.reuse, R17 ;  /* 0x00000011180d7220 */ /* 0x040fe20000400000 */
[--C-:B------:R-:W-:Y:S02]  /*73d0*/  HADD2.F32 R3, -RZ, R39.reuse.H0_H0 ;  /* 0x20000027ff037230 */ /* 0x100fe40000004100 */
[C---:B------:R-:W-:Y:S01]  /*73e0*/  FMUL R14, R24.reuse, R18 ;  /* 0x00000012180e7220 */ /* 0x040fe20000400000 */
[----:B------:R-:W-:Y:S02]  /*73f0*/  HADD2.F32 R4, -RZ, R39.H1_H1 ;  /* 0x30000027ff047230 */ /* 0x000fe40000004100 */
[----:B------:R-:W-:Y:S01]  /*7400*/  FMUL R19, R24, R19 ;  /* 0x0000001318137220 */ /* 0x000fe20000400000 */
[C---:B------:R-:W-:Y:S01]  /*7410*/  FFMA R12, R26.reuse, R0, R12 ;  /* 0x000000001a0c7223 */ /* 0x040fe2000000000c */
[----:B------:R-:W-:Y:S01]  /*7420*/  LEA R5, R5, R44, 0xb ;  /* 0x0000002c05057211 */ /* 0x000fe200078e58ff */
[C---:B------:R-:W-:Y:S01]  /*7430*/  FFMA R13, R26.reuse, R2, R13 ;  /* 0x000000021a0d7223 */ /* 0x040fe2000000000d */
[C---:B------:R-:W-:Y:S01]  /*7440*/  FFMA R14, R26.reuse, R3, R14 ;  /* 0x000000031a0e7223 */ /* 0x040fe2000000000e */
[----:B------:R-:W-:Y:S01]  /*7450*/  FFMA R19, R26, R4, R19 ;  /* 0x000000041a137223 */ /* 0x000fe20000000013 */
[----:B------:R-:W-:Y:S02]  /*7460*/  F2FP.F16.F32.PACK_AB R35, R11, R6 ;  /* 0x000000060b23723e */ /* 0x000fe400000000ff */
[----:B------:R-:W-:Y:S02]  /*7470*/  LEA R5, R5, UR44, 0x1 ;  /* 0x0000002c05057c11 */ /* 0x000fe4000f8e08ff */
[----:B------:R-:W-:Y:S02]  /*7480*/  F2FP.F16.F32.PACK_AB R8, R9, R8 ;  /* 0x000000080908723e */ /* 0x000fe400000000ff */
[----:B------:R-:W-:Y:S01]  /*7490*/  F2FP.F16.F32.PACK_AB R9, R15, R10 ;  /* 0x0000000a0f09723e */ /* 0x000fe200000000ff */
[----:B------:R1:W-:Y:S01]  /*74a0*/  STSM.16.M88.4 [R5+0x400], R32 ;  /* 0x0004002005007844 */ /* 0x0003e20000000200 */
[----:B------:R-:W-:Y:S02]  /*74b0*/  F2FP.F16.F32.PACK_AB R10, R13, R12 ;  /* 0x0000000c0d0a723e */ /* 0x000fe400000000ff */
[----:B------:R-:W-:Y:S02]  /*74c0*/  F2FP.F16.F32.PACK_AB R11, R19, R14 ;  /* 0x0000000e130b723e */ /* 0x000fe400000000ff */
[----:B------:R-:W-:Y:S05]  /*74d0*/  IADD3 R0, PT, PT, R62, 0x400, R5 ;  /* 0x000004003e007810 */ /* 0x000fea0007ffe005 */
[----:B------:R1:W-:Y:S01]  /*74e0*/  STSM.16.M88.4 [R0], R8 ;  /* 0x0000000800007844 */ /* 0x0003e20000000200 */
[----:B------:R-:W-:Y:S01]  /*74f0*/  @!PT LDS RZ, [RZ] ;  /* 0x00000000fffff984 */ /* 0x000fe20000000800 */
[----:B------:R-:W-:Y:S01]  /*7500*/  @!PT LDS RZ, [RZ] ;  /* 0x00000000fffff984 */ /* 0x000fe20000000800 */
[----:B------:R-:W-:Y:S01]  /*7510*/  @!PT LDS RZ, [RZ] ;  /* 0x00000000fffff984 */ /* 0x000fe20000000800 */
[----:B------:R-:W-:Y:S01]  /*7520*/  @!PT LDS RZ, [RZ] ;  /* 0x00000000fffff984 */ /* 0x000fe20000000800 */
[----:B------:R2:W-:Y:S07]  /*7530*/  MEMBAR.ALL.CTA ;  /* 0x0000000000007992 */ /* 0x0005ee0000008000 */
[----:B--2---:R-:W2:Y:S02]  /*7540*/  FENCE.VIEW.ASYNC.S ;  /* 0x00000000000073c6 */ /* 0x004ea40000000000 */
[----:B--2---:R-:W-:Y:S06]  /*7550*/  BAR.SYNC.DEFER_BLOCKING 0x1, 0x80 ;  /* 0x0042000000007b1d */ /* 0x004fec0000010000 */
[----:B------:R-:W-:Y:S05]  /*7560*/  @P0 BRA `(.L_x_125) ;  /* 0x0000000000200947 */ /* 0x000fea0003800000 */
[----:B------:R-:W2:Y:S01]  /*7570*/  LDCU.64 UR6, c[0x0][0x348] ;  /* 0x00006900ff0677ac */ /* 0x000ea20008000a00 */
[----:B------:R-:W-:Y:S01]  /*7580*/  ULEA UR5, UR46, UR44, 0xc ;  /* 0x0000002c2e057291 */ /* 0x000fe2000f8e60ff */
[----:B------:R-:W-:Y:S03]  /*7590*/  UMOV UR51, UR36 ;  /* 0x0000002400337c82 */ /* 0x000fe60008000000 */
[----:B------:R-:W-:Y:S02]  /*75a0*/  UIADD3 UR48, UPT, UPT, UR5, 0x400, URZ ;  /* 0x0000040005307890 */ /* 0x000fe4000fffe0ff */
[----:B--2---:R-:W-:Y:S04]  /*75b0*/  UIADD3 UR4, UP0, UPT, UR6, 0x680, URZ ;  /* 0x0000068006047890 */ /* 0x004fe8000ff1e0ff */
[----:B------:R-:W-:Y:S09]  /*75c0*/  UIADD3.X UR5, UPT, UPT, URZ, UR7, URZ, UP0, !UPT ;  /* 0x00000007ff057290 */ /* 0x000ff200087fe4ff */
[----:B------:R2:W-:Y:S02]  /*75d0*/  UTMASTG.3D [UR48], [UR4] ;  /* 0x00000030040073b5 */ /* 0x0005e40008010000 */
[----:B--2---:R0:W-:Y:S02]  /*75e0*/  UTMACMDFLUSH ;  /* 0x00000000000079b7 */ /* 0x0041e40000000000 */
.L_x_125:
[----:B------:R-:W-:Y:S05]  /*75f0*/  BSYNC.RECONVERGENT B0 ;  /* 0x0000000000007941 */ /* 0x000fea0003800200 */
.L_x_124:
[----:B------:R-:W-:Y:S01]  /*7600*/  UIADD3 UR47, UPT, UPT, UR46, 0x1, URZ ;  /* 0x000000012e2f7890 */ /* 0x000fe2000fffe0ff */
[----:B------:R-:W-:Y:S03]  /*7610*/  BSSY.RECONVERGENT B0, `(.L_x_126) ;  /* 0x0000005000007945 */ /* 0x000fe60003800200 */
[----:B------:R-:W-:Y:S04]  /*7620*/  UISETP.NE.AND UP0, UPT, UR47, 0x3, UPT ;  /* 0x000000032f00788c */ /* 0x000fe8000bf05270 */
[----:B------:R-:W-:Y:S01]  /*7630*/  USEL UR45, UR47, URZ, UP0 ;  /* 0x000000ff2f2d7287 */ /* 0x000fe20008000000 */
[----:B------:R-:W-:Y:S11]  /*7640*/  @P0 BRA `(.L_x_127) ;  /* 0x0000000000040947 */ /* 0x000ff60003800000 */
[----:B------:R-:W-:Y:S04]  /*7650*/  DEPBAR.LE SB0, 0x1 ;  /* 0x000080400000791a */ /* 0x000fe80000000000 */
.L_x_127:
[----:B------:R-:W-:Y:S05]  /*7660*/  BSYNC.RECONVERGENT B0 ;  /* 0x0000000000007941 */ /* 0x000fea0003800200 */
.L_x_126:
[----:B------:R-:W-:Y:S01]  /*7670*/  BAR.SYNC.DEFER_BLOCKING 0x1, 0x80 ;  /* 0x0042000000007b1d */ /* 0x000fe20000010000 */
[----:B------:R-:W-:Y:S01]  /*7680*/  ISETP.NE.AND P1, PT, R61, RZ, PT ;  /* 0x000000ff3d00720c */ /* 0x000fe20003f25270 */
[----:B------:R-:W-:Y:S01]  /*7690*/  UISETP.NE.AND UP0, UPT, UR53, URZ, UPT ;  /* 0x000000ff3500728c */ /* 0x000fe2000bf05270 */
[----:B------:R-:W-:Y:S11]  /*76a0*/  LEA R2, R64, UR44, 0x3 ;  /* 0x0000002c40027c11 */ /* 0x000ff6000f8e18ff */
[----:B------:R-:W-:Y:S01]  /*76b0*/  @P1 SHF.L.U32 R3, R63, 0x1f, RZ ;  /* 0x0000001f3f031819 */ /* 0x000fe200000006ff */
[----:B------:R-:W-:Y:S06]  /*76c0*/  BRA.U !UP0, `(.L_x_128) ;  /* 0x0000000108247547 */ /* 0x000fec000b800000 */
[----:B------:R-:W-:Y:S01]  /*76d0*/  IMAD.U32 R4, RZ, RZ, UR52 ;  /* 0x00000034ff047e24 */ /* 0x000fe2000f8e00ff */
[----:B-1----:R-:W-:Y:S01]  /*76e0*/  MOV R0, UR54 ;  /* 0x0000003600007c02 */ /* 0x002fe20008000f00 */
[----:B------:R-:W-:Y:S03]  /*76f0*/  UIADD3 UR4, UPT, UPT, UR52, 0x1, URZ ;  /* 0x0000000134047890 */ /* 0x000fe6000fffe0ff */
[----:B------:R-:W-:Y:S01]  /*7700*/  @P1 LEA R4, R4, UR44, 0x3 ;  /* 0x0000002c04041c11 */ /* 0x000fe2000f8e18ff */
[----:B------:R-:W-:Y:S04]  /*7710*/  UISETP.NE.AND UP0, UPT, UR4, 0x3, UPT ;  /* 0x000000030400788c */ /* 0x000fe8000bf05270 */
[----:B------:R-:W-:Y:S01]  /*7720*/  @P1 VIADD R4, R4, 0x1b8 ;  /* 0x000001b804041836 */ /* 0x000fe20000000000 */
[----:B------:R-:W-:Y:S04]  /*7730*/  USEL UR52, UR4, URZ, UP0 ;  /* 0x000000ff04347287 */ /* 0x000fe80008000000 */
[----:B------:R-:W-:Y:S04]  /*7740*/  @P1 PRMT R0, R0, 0x654, R4 ;  /* 0x0000065400001816 */ /* 0x000fe80000000004 */
[----:B------:R2:W-:Y:S04]  /*7750*/  @P1 SYNCS.ARRIVE.TRANS64.RED.A1T0 RZ, [R0+URZ], RZ ;  /* 0x000000ff00ff19a7 */ /* 0x0005e800081004ff */
.L_x_128:
[----:B------:R-:W3:Y:S01]  /*7760*/  @P1 SYNCS.PHASECHK.TRANS64.TRYWAIT P0, [R2+URZ+0x1a0], R3 ;  /* 0x0001a003020015a7 */ /* 0x000ee200080011ff */
[----:B------:R-:W-:Y:S01]  /*7770*/  BSSY B1, `(.L_x_129) ;  /* 0x0000013000017945 */ /* 0x000fe20003800000 */
[----:B---3--:R-:W-:Y:S03]  /*7780*/  @P1 SEL R65, RZ, 0x1, !P0 ;  /* 0x00000001ff411807 */ /* 0x008fe60004000000 */
[----:B------:R-:W-:Y:S05]  /*7790*/  @!P1 BRA `(.L_x_130) ;  /* 0x0000000000409947 */ /* 0x000fea0003800000 */
[----:B------:R-:W-:Y:S01]  /*77a0*/  ISETP.NE.AND P1, PT, R66, RZ, PT ;  /* 0x000000ff4200720c */ /* 0x000fe20003f25270 */
[----:B------:R-:W-:Y:S01]  /*77b0*/  BSSY B0, `(.L_x_131) ;  /* 0x0000009000007945 */ /* 0x000fe20003800000 */
[----:B------:R-:W-:Y:S11]  /*77c0*/  ISETP.NE.AND P0, PT, R65, RZ, PT ;  /* 0x000000ff4100720c */ /* 0x000ff60003f05270 */
[----:B------:R-:W-:Y:S05]  /*77d0*/  @P1 IMAD R3, R64, 0x800, R44 ;  /* 0x0000080040031824 */ /* 0x000fea00078e022c */
[----:B------:R-:W-:Y:S05]  /*77e0*/  @P1 LEA R3, R3, UR44, 0x1 ;  /* 0x0000002c03031c11 */ /* 0x000fea000f8e08ff */
[----:B-12---:R-:W-:Y:S01]  /*77f0*/  @P1 IMAD.IADD R0, R62, 0x1, R3 ;  /* 0x000000013e001824 */ /* 0x006fe200078e0203 */
[----:B------:R-:W-:Y:S06]  /*7800*/  @P0 BRA `(.L_x_132) ;  /* 0x00000000000c0947 */ /* 0x000fec0003800000 */
[----:B------:R-:W-:Y:S04]  /*7810*/  SHF.L.U32 R63, R63, 0x1f, RZ ;  /* 0x0000001f3f3f7819 */ /* 0x000fe800000006ff */
[----:B------:R-:W1:Y:S02]  /*7820*/  SYNCS.PHASECHK.TRANS64.TRYWAIT P0, [R2+URZ+0x1a0], R63 ;  /* 0x0001a03f020075a7 */ /* 0x000e6400080011ff */
[----:B-1----:R-:W-:Y:S05]  /*7830*/  @!P0 BRA `(.L_x_133) ;  /* 0x0000001c00608947 */ /* 0x002fea0003800000 */
.L_x_132:
[----:B------:R-:W-:Y:S05]  /*7840*/  BSYNC B0 ;  /* 0x0000000000007941 */ /* 0x000fea0003800000 */
.L_x_131:
[----:B------:R-:W-:Y:S11]  /*7850*/  ISETP.NE.AND P0, PT, R66, RZ, PT ;  /* 0x000000ff4200720c */ /* 0x000ff60003f05270 */
[----:B------:R-:W-:Y:S02]  /*7860*/  @!UPT UIADD3 URZ, UPT, UPT, URZ, URZ, URZ ;  /* 0x000000fffffff290 */ /* 0x000fe4000fffe0ff */
[----:B------:R-:W-:Y:S05]  /*7870*/  @P0 WARPSYNC.ALL ;  /* 0x0000000000000948 */ /* 0x000fea0003800000 */
[----:B------:R3:W4:Y:S04]  /*7880*/  @P0 LDSM.16.M88.4 R28, [R3+0x400] ;  /* 0x00040000031c083b */ /* 0x0007280000000200 */
[----:B------:R3:W2:Y:S02]  /*7890*/  @P0 LDSM.16.M88.4 R36, [R0+0x400] ;  /* 0x000400000024083b */ /* 0x0006a40000000200 */
.L_x_130:
[----:B------:R-:W-:Y:S05]  /*78a0*/  BSYNC B1 ;  /* 0x0000000000017941 */ /* 0x000fea0003800000 */
.L_x_129:
[----:B-123--:R-:W-:Y:S05]  /*78b0*/  VIADD R0, R25, 0x20 ;  /* 0x0000002019007836 */ /* 0x00efea0000000000 */
[----:B------:R-:W-:Y:S04]  /*78c0*/  SHF.R.U32.HI R0, RZ, 0x15, R0 ;  /* 0x00000015ff007819 */ /* 0x000fe80000011600 */
[----:B------:R-:W-:Y:S11]  /*78d0*/  LOP3.LUT P0, RZ, R0, 0x3, R46, 0x48, !PT ;  /* 0x0000000300ff7812 */ /* 0x000ff6000780482e */
[----:B------:R-:W-:Y:S02]  /*78e0*/  @!UPT UIADD3 URZ, UPT, UPT, URZ, URZ, URZ ;  /* 0x000000fffffff290 */ /* 0x000fe4000fffe0ff */
[----:B------:R-:W-:Y:S05]  /*78f0*/  @!P0 BRA `(.L_x_134) ;  /* 0x0000000000408947 */ /* 0x000fea0003800000 */
[----:B------:R-:W1:Y:S01]  /*7900*/  LDCU.64 UR8, c[0x4][0x70] ;  /* 0x01000e00ff0877ac */ /* 0x000e620008000a00 */
[----:B------:R-:W-:Y:S01]  /*7910*/  MOV R3, 0x0 ;  /* 0x0000000000037802 */ /* 0x000fe20000000f00 */
[----:B------:R-:W-:Y:S02]  /*7920*/  HFMA2 R12, -RZ, RZ, 0, 5.9604644775390625e-08 ;  /* 0x00000001ff0c7431 */ /* 0x000fe400000001ff */
[----:B------:R-:W-:Y:S02]  /*7930*/  IMAD.MOV.U32 R8, RZ, RZ, 0x192 ;  /* 0x00000192ff087424 */ /* 0x000fe400078e00ff */
[----:B------:R-:W-:Y:S01]  /*7940*/  IMAD.MOV.U32 R13, RZ, RZ, RZ ;  /* 0x000000ffff0d7224 */ /* 0x000fe200078e00ff */
[----:B------:R-:W2:Y:S01]  /*7950*/  LDCU.64 UR6, c[0x4][0x78] ;  /* 0x01000f00ff0677ac */ /* 0x000ea20008000a00 */
[----:B------:R-:W3:Y:S01]  /*7960*/  LDC.64 R2, c[0x4][R3] ;  /* 0x0100000003027b82 */ /* 0x000ee20000000a00 */
[----:B------:R-:W5:Y:S01]  /*7970*/  LDCU.64 UR4, c[0x4][0x10] ;  /* 0x01000200ff0477ac */ /* 0x000f620008000a00 */
[----:B-1----:R-:W-:Y:S01]  /*7980*/  MOV R5, UR9 ;  /* 0x0000000900057c02 */ /* 0x002fe20008000f00 */
[----:B------:R-:W-:Y:S01]  /*7990*/  IMAD.U32 R4, RZ, RZ, UR8 ;  /* 0x00000008ff047e24 */ /* 0x000fe2000f8e00ff */
[----:B--2---:R-:W-:Y:S01]  /*79a0*/  MOV R7, UR7 ;  /* 0x0000000700077c02 */ /* 0x004fe20008000f00 */
[----:B------:R-:W-:Y:S01]  /*79b0*/  IMAD.U32 R6, RZ, RZ, UR6 ;  /* 0x00000006ff067e24 */ /* 0x000fe2000f8e00ff */
[----:B-----5:R-:W-:Y:S01]  /*79c0*/  MOV R11, UR5 ;  /* 0x00000005000b7c02 */ /* 0x020fe20008000f00 */
[----:B------:R-:W-:Y:S02]  /*79d0*/  IMAD.U32 R10, RZ, RZ, UR4 ;  /* 0x00000004ff0a7e24 */ /* 0x000fe4000f8e00ff */
[----:B------:R-:W-:Y:S07]  /*79e0*/  LEPC R20, `(.L_x_134) ;  /* 0x000000001014794e */ /* 0x000fee0000000000 */
[----:B---34-:R-:W-:Y:S05]  /*79f0*/  CALL.ABS.NOINC R2 ;  /* 0x0000000002007343 */ /* 0x018fea0003c00000 */
.L_x_134:
[----:B------:R-:W-:Y:S01]  /*7a00*/  ISETP.NE.AND P0, PT, R55, RZ, PT ;  /* 0x000000ff3700720c */ /* 0x000fe20003f05270 */
[----:B------:R-:W-:Y:S05]  /*7a10*/  WARPSYNC.ALL ;  /* 0x0000000000007948 */ /* 0x000fea0003800000 */
[----:B------:R-:W-:Y:S01]  /*7a20*/  R2UR UR4, R25 ;  /* 0x00000000190472ca */ /* 0x000fe200000e0000 */
[--C-:B----4-:R-:W-:Y:S01]  /*7a30*/  HADD2.F32 R20, -RZ, R28.reuse.H0_H0 ;  /* 0x2000001cff147230 */ /* 0x110fe20000004100 */
[----:B------:R-:W-:Y:S01]  /*7a40*/  BSSY.RECONVERGENT B0, `(.L_x_135) ;  /* 0x0000056000007945 */ /* 0x000fe20003800200 */
[----:B------:R-:W-:Y:S02]  /*7a50*/  HADD2.F32 R21, -RZ, R28.H1_H1 ;  /* 0x3000001cff157230 */ /* 0x000fe40000004100 */
[--C-:B------:R-:W-:Y:S02]  /*7a60*/  HADD2.F32 R25, -RZ, R29.reuse.H0_H0 ;  /* 0x2000001dff197230 */ /* 0x100fe40000004100 */
[----:B------:R-:W-:Y:S02]  /*7a70*/  HADD2.F32 R28, -RZ, R30.H0_H0 ;  /* 0x2000001eff1c7230 */ /* 0x000fe40000004100 */
[--C-:B------:R-:W-:Y:S02]  /*7a80*/  HADD2.F32 R32, -RZ, R36.reuse.H0_H0 ;  /* 0x20000024ff207230 */ /* 0x100fe40000004100 */
[----:B------:R-:W-:Y:S02]  /*7a90*/  HADD2.F32 R33, -RZ, R36.H1_H1 ;  /* 0x30000024ff217230 */ /* 0x000fe40000004100 */
[----:B------:R-:W1:Y:S01]  /*7aa0*/  LDTM.16dp256bit.x4 R4, tmem[UR4+0x20] ;  /* 0x00002004000479ee */ /* 0x000e620008120000 */
[----:B------:R-:W-:Y:S01]  /*7ab0*/  NOP ;  /* 0x0000000000007918 */ /* 0x000fe20000000000 */
[----:B------:R-:W-:Y:S01]  /*7ac0*/  R2UR UR4, R27 ;  /* 0x000000001b0472ca */ /* 0x000fe200000e0000 */
[----:B------:R-:W-:Y:S02]  /*7ad0*/  HADD2.F32 R27, -RZ, R29.H1_H1 ;  /* 0x3000001dff1b7230 */ /* 0x000fe40000004100 */
[----:B------:R-:W-:Y:S02]  /*7ae0*/  HADD2.F32 R29, -RZ, R30.H1_H1 ;  /* 0x3000001eff1d7230 */ /* 0x000fe40000004100 */
[--C-:B------:R-:W-:Y:S02]  /*7af0*/  HADD2.F32 R30, -RZ, R31.reuse.H0_H0 ;  /* 0x2000001fff1e7230 */ /* 0x100fe40000004100 */
[----:B------:R-:W-:Y:S02]  /*7b00*/  HADD2.F32 R31, -RZ, R31.H1_H1 ;  /* 0x3000001fff1f7230 */ /* 0x000fe40000004100 */
[--C-:B------:R-:W-:Y:S02]  /*7b10*/  HADD2.F32 R34, -RZ, R37.reuse.H0_H0 ;  /* 0x20000025ff227230 */ /* 0x100fe40000004100 */
[----:B------:R-:W-:Y:S02]  /*7b20*/  HADD2.F32 R35, -RZ, R37.H1_H1 ;  /* 0x30000025ff237230 */ /* 0x000fe40000004100 */
[----:B------:R-:W-:Y:S01]  /*7b30*/  UIADD3 UR4, UPT, UPT, UR4, 0x220, URZ ;  /* 0x0000022004047890 */ /* 0x000fe2000fffe0ff */
[--C-:B------:R-:W-:Y:S02]  /*7b40*/  HADD2.F32 R36, -RZ, R38.reuse.H0_H0 ;  /* 0x20000026ff247230 */ /* 0x100fe40000004100 */
[----:B------:R-:W-:Y:S01]  /*7b50*/  HADD2.F32 R37, -RZ, R38.H1_H1 ;  /* 0x30000026ff257230 */ /* 0x000fe20000004100 */
[----:B------:R-:W-:Y:S01]  /*7b60*/  UPRMT UR4, UR54, 0x654, UR4 ;  /* 0x0000065436047896 */ /* 0x000fe20008000004 */
[--C-:B------:R-:W-:Y:S02]  /*7b70*/  HADD2.F32 R38, -RZ, R39.reuse.H0_H0 ;  /* 0x20000027ff267230 */ /* 0x100fe40000004100 */
[----:B------:R-:W-:Y:S02]  /*7b80*/  HADD2.F32 R39, -RZ, R39.H1_H1 ;  /* 0x30000027ff277230 */ /* 0x000fe40000004100 */
[C---:B-1----:R-:W-:Y:S01]  /*7b90*/  FMUL R4, R24.reuse, R4 ;  /* 0x0000000418047220 */ /* 0x042fe20000400000 */
[C---:B------:R-:W-:Y:S01]  /*7ba0*/  FMUL R5, R24.reuse, R5 ;  /* 0x0000000518057220 */ /* 0x040fe20000400000 */
[C---:B------:R-:W-:Y:S01]  /*7bb0*/  FMUL R6, R24.reuse, R6 ;  /* 0x0000000618067220 */ /* 0x040fe20000400000 */
[----:B------:R-:W-:Y:S01]  /*7bc0*/  FMUL R7, R24, R7 ;  /* 0x0000000718077220 */ /* 0x000fe20000400000 */
[----:B------:R-:W-:Y:S01]  /*7bd0*/  SYNCS.ARRIVE.TRANS64.RED.A1T0 RZ, [UR4], RZ ;  /* 0x000000ffffff79a7 */ /* 0x000fe20008100404 */
[C---:B------:R-:W-:Y:S01]  /*7be0*/  FFMA R4, R26.reuse, R20, R4 ;  /* 0x000000141a047223 */ /* 0x040fe20000000004 */
[C---:B------:R-:W-:Y:S01]  /*7bf0*/  FFMA R5, R26.reuse, R21, R5 ;  /* 0x000000151a057223 */ /* 0x040fe20000000005 */
[C---:B------:R-:W-:Y:S01]  /*7c00*/  FFMA R6, R26.reuse, R25, R6 ;  /* 0x000000191a067223 */ /* 0x040fe20000000006 */
[----:B------:R-:W-:Y:S01]  /*7c10*/  FFMA R7, R26, R27, R7 ;  /* 0x0000001b1a077223 */ /* 0x000fe20000000007 */
[C---:B------:R-:W-:Y:S01]  /*7c20*/  FMUL R8, R24.reuse, R8 ;  /* 0x0000000818087220 */ /* 0x040fe20000400000 */
[C---:B------:R-:W-:Y:S01]  /*7c30*/  FMUL R9, R24.reuse, R9 ;  /* 0x0000000918097220 */ /* 0x040fe20000400000 */
[----:B------:R-:W-:Y:S01]  /*7c40*/  F2FP.F16.F32.PACK_AB R4, R5, R4 ;  /* 0x000000040504723e */ /* 0x000fe200000000ff */
[----:B------:R-:W-:Y:S01]  /*7c50*/  FMUL R10, R24, R10 ;  /* 0x0000000a180a7220 */ /* 0x000fe20000400000 */
[----:B------:R-:W-:Y:S01]  /*7c60*/  F2FP.F16.F32.PACK_AB R5, R7, R6 ;  /* 0x000000060705723e */ /* 0x000fe200000000ff */
[C---:B------:R-:W-:Y:S01]  /*7c70*/  FFMA R8, R26.reuse, R28, R8 ;  /* 0x0000001c1a087223 */ /* 0x040fe20000000008 */
[----:B------:R-:W-:Y:S01]  /*7c80*/  FFMA R9, R26, R29, R9 ;  /* 0x0000001d1a097223 */ /* 0x000fe20000000009 */
[C---:B------:R-:W-:Y:S01]  /*7c90*/  FMUL R11, R24.reuse, R11 ;  /* 0x0000000b180b7220 */ /* 0x040fe20000400000 */
[C---:B------:R-:W-:Y:S01]  /*7ca0*/  FMUL R0, R24.reuse, R12 ;  /* 0x0000000c18007220 */ /* 0x040fe20000400000 */
[----:B------:R-:W-:Y:S01]  /*7cb0*/  FMUL R2, R24, R13 ;  /* 0x0000000d18027220 */ /* 0x000fe20000400000 */
[----:B------:R-:W-:Y:S01]  /*7cc0*/  FFMA R10, R26, R30, R10 ;  /* 0x0000001e1a0a7223 */ /* 0x000fe2000000000a */
[----:B------:R-:W-:Y:S01]  /*7cd0*/  FMUL R3, R24, R14 ;  /* 0x0000000e18037220 */ /* 0x000fe20000400000 */
[----:B------:R-:W-:Y:S01]  /*7ce0*/  F2FP.F16.F32.PACK_AB R6, R9, R8 ;  /* 0x000000080906723e */ /* 0x000fe200000000ff */
[----:B------:R-:W-:Y:S01]  /*7cf0*/  FFMA R11, R26, R31, R11 ;  /* 0x0000001f1a0b7223 */ /* 0x000fe2000000000b */
[C---:B------:R-:W-:Y:S01]  /*7d00*/  FMUL R15, R24.reuse, R15 ;  /* 0x0000000f180f7220 */ /* 0x040fe20000400000 */
[----:B------:R-:W-:Y:S01]  /*7d10*/  FMUL R12, R24, R16 ;  /* 0x00000010180c7220 */ /* 0x000fe20000400000 */
[----:B------:R-:W-:Y:S01]  /*7d20*/  FFMA R0, R26, R32, R0 ;  /* 0x000000201a007223 */ /* 0x000fe20000000000 */
[----:B------:R-:W-:Y:S01]  /*7d30*/  MOV R8, UR45 ;  /* 0x0000002d00087c02 */ /* 0x000fe20008000f00 */
[----:B------:R-:W-:Y:S01]  /*7d40*/  FMUL R13, R24, R17 ;  /* 0x00000011180d7220 */ /* 0x000fe20000400000 */
[----:B------:R-:W-:Y:S01]  /*7d50*/  FFMA R2, R26, R33, R2 ;  /* 0x000000211a027223 */ /* 0x000fe20000000002 */
[----:B------:R-:W-:Y:S01]  /*7d60*/  FMUL R14, R24, R18 ;  /* 0x00000012180e7220 */ /* 0x000fe20000400000 */
[C---:B------:R-:W-:Y:S01]  /*7d70*/  FFMA R3, R26.reuse, R34, R3 ;  /* 0x000000221a037223 */ /* 0x040fe20000000003 */
[----:B------:R-:W-:Y:S01]  /*7d80*/  FFMA R15, R26, R35, R15 ;  /* 0x000000231a0f7223 */ /* 0x000fe2000000000f */
[----:B------:R-:W-:Y:S01]  /*7d90*/  FMUL R19, R24, R19 ;  /* 0x0000001318137220 */ /* 0x000fe20000400000 */
[----:B------:R-:W-:Y:S01]  /*7da0*/  FFMA R12, R26, R36, R12 ;  /* 0x000000241a0c7223 */ /* 0x000fe2000000000c */
        /* <DEDUP_REMOVED lines=22> */
[----:B------:R-:W-:Y:S02]  /*7f10*/  ULEA UR5, UR45, UR44, 0xc ;  /* 0x0000002c2d057291 */ /* 0x000fe4000f8e60ff */
[----:B------:R-:W-:Y:S02]  /*7f20*/  UIADD3 UR9, UPT, UPT, UR49, 0x20, URZ ;  /* 0x0000002031097890 */ /* 0x000fe4000fffe0ff */
[----:B------:R-:W-:Y:S01]  /*7f30*/  UIADD3 UR8, UPT, UPT, UR5, 0x400, URZ ;  /* 0x0000040005087890 */ /* 0x000fe2000fffe0ff */
[----:B------:R-:W-:Y:S01]  /*7f40*/  UMOV UR10, UR50 ;  /* 0x00000032000a7c82 */ /* 0x000fe20008000000 */
[----:B------:R-:W-:Y:S01]  /*7f50*/  UMOV UR11, UR36 ;  /* 0x00000024000b7c82 */ /* 0x000fe20008000000 */
[----:B--2---:R-:W-:Y:S04]  /*7f60*/  UIADD3 UR4, UP0, UPT, UR6, 0x680, URZ ;  /* 0x0000068006047890 */ /* 0x004fe8000ff1e0ff */
[----:B------:R-:W-:Y:S09]  /*7f70*/  UIADD3.X UR5, UPT, UPT, URZ, UR7, URZ, UP0, !UPT ;  /* 0x00000007ff057290 */ /* 0x000ff200087fe4ff */
[----:B------:R2:W-:Y:S02]  /*7f80*/  UTMASTG.3D [UR8], [UR4] ;  /* 0x00000008040073b5 */ /* 0x0005e40008010000 */
[----:B--2---:R0:W-:Y:S02]  /*7f90*/  UTMACMDFLUSH ;  /* 0x00000000000079b7 */ /* 0x0041e40000000000 */
.L_x_136:
[----:B------:R-:W-:Y:S05]  /*7fa0*/  BSYNC.RECONVERGENT B0 ;  /* 0x0000000000007941 */ /* 0x000fea0003800200 */
.L_x_135:
[----:B------:R-:W-:Y:S01]  /*7fb0*/  UIADD3 UR4, UPT, UPT, UR45, 0x1, URZ ;  /* 0x000000012d047890 */ /* 0x000fe2000fffe0ff */
[----:B------:R-:W-:Y:S03]  /*7fc0*/  BSSY.RECONVERGENT B0, `(.L_x_137) ;  /* 0x0000008000007945 */ /* 0x000fe60003800200 */
[----:B------:R-:W-:Y:S04]  /*7fd0*/  UISETP.NE.AND UP0, UPT, UR4, 0x3, UPT ;  /* 0x000000030400788c */ /* 0x000fe8000bf05270 */
[----:B------:R-:W-:Y:S02]  /*7fe0*/  UISETP.EQ.XOR UP1, UPT, UR47, 0x3, !UP0 ;  /* 0x000000032f00788c */ /* 0x000fe4000c722a70 */
[----:B------:R-:W-:Y:S02]  /*7ff0*/  USEL UR46, UR4, URZ, UP0 ;  /* 0x000000ff042e7287 */ /* 0x000fe40008000000 */
[----:B------:R-:W-:Y:S04]  /*8000*/  USEL UR5, URZ, 0x1, !UP1 ;  /* 0x00000001ff057887 */ /* 0x000fe8000c800000 */
[----:B------:R-:W-:Y:S01]  /*8010*/  ULOP3.LUT UR55, UR55, UR5, URZ, 0x3c, !UPT ;  /* 0x0000000537377292 */ /* 0x000fe2000f8e3cff */
[----:B------:R-:W-:Y:S11]  /*8020*/  @P0 BRA `(.L_x_138) ;  /* 0x0000000000040947 */ /* 0x000ff60003800000 */
[----:B------:R-:W-:Y:S04]  /*8030*/  DEPBAR.LE SB0, 0x1 ;  /* 0x000080400000791a */ /* 0x000fe80000000000 */
.L_x_138:
[----:B------:R-:W-:Y:S05]  /*8040*/  BSYNC.RECONVERGENT B0 ;  /* 0x0000000000007941 */ /* 0x000fea0003800200 */
.L_x_137:
[----:B------:R-:W-:Y:S01]  /*8050*/  BAR.SYNC.DEFER_BLOCKING 0x1, 0x80 ;  /* 0x0042000000007b1d */ /* 0x000fe20000010000 */
[----:B------:R-:W-:Y:S01]  /*8060*/  UISETP.NE.AND UP0, UPT, UR53, -0x2, UPT ;  /* 0xfffffffe3500788c */ /* 0x000fe2000bf05270 */
[----:B------:R-:W-:Y:S08]  /*8070*/  IADD3 R22, PT, PT, R22, 0x1, RZ ;  /* 0x0000000116167810 */ /* 0x000ff00007ffe0ff */
[----:B------:R-:W-:Y:S05]  /*8080*/  BRA.U !UP0, `(.L_x_139) ;  /* 0x0000000108287547 */ /* 0x000fea000b800000 */
[----:B------:R-:W-:Y:S01]  /*8090*/  ISETP.NE.AND P0, PT, R61, RZ, PT ;  /* 0x000000ff3d00720c */ /* 0x000fe20003f05270 */
[----:B------:R-:W-:Y:S01]  /*80a0*/  IMAD.U32 R2, RZ, RZ, UR52 ;  /* 0x00000034ff027e24 */ /* 0x000fe2000f8e00ff */
[----:B------:R-:W-:Y:S01]  /*80b0*/  UIADD3 UR4, UPT, UPT, UR52, 0x1, URZ ;  /* 0x0000000134047890 */ /* 0x000fe2000fffe0ff */
[----:B------:R-:W-:Y:S03]  /*80c0*/  IMAD.U32 R0, RZ, RZ, UR54 ;  /* 0x00000036ff007e24 */ /* 0x000fe6000f8e00ff */
[----:B------:R-:W-:Y:S04]  /*80d0*/  UISETP.NE.AND UP0, UPT, UR4, 0x3, UPT ;  /* 0x000000030400788c */ /* 0x000fe8000bf05270 */
[----:B------:R-:W-:Y:S03]  /*80e0*/  USEL UR52, UR4, URZ, UP0 ;  /* 0x000000ff04347287 */ /* 0x000fe60008000000 */
[----:B------:R-:W-:Y:S05]  /*80f0*/  @P0 LEA R2, R2, UR44, 0x3 ;  /* 0x0000002c02020c11 */ /* 0x000fea000f8e18ff */
[----:B------:R-:W-:Y:S05]  /*8100*/  @P0 VIADD R2, R2, 0x1b8 ;  /* 0x000001b802020836 */ /* 0x000fea0000000000 */
[----:B------:R-:W-:Y:S04]  /*8110*/  @P0 PRMT R0, R0, 0x654, R2 ;  /* 0x0000065400000816 */ /* 0x000fe80000000002 */
[----:B------:R2:W-:Y:S03]  /*8120*/  @P0 SYNCS.ARRIVE.TRANS64.RED.A1T0 RZ, [R0+URZ], RZ ;  /* 0x000000ff00ff09a7 */ /* 0x0005e600081004ff */
.L_x_139:
[----:B------:R-:W-:Y:S01]  /*8130*/  R2UR UR6, R60 ;  /* 0x000000003c0672ca */ /* 0x000fe200000e0000 */
[----:B------:R-:W-:Y:S01]  /*8140*/  UIADD3 UR53, UPT, UPT, UR53, 0x2, URZ ;  /* 0x0000000235357890 */ /* 0x000fe2000fffe0ff */
[----:B------:R-:W-:Y:S02]  /*8150*/  R2UR UR5, R47 ;  /* 0x000000002f0572ca */ /* 0x000fe400000e0000 */
[----:B------:R-:W-:Y:S02]  /*8160*/  R2UR UR4, R48 ;  /* 0x00000000300472ca */ /* 0x000fe400000e0000 */
[----:B------:R-:W-:Y:S02]  /*8170*/  R2UR UR36, R58 ;  /* 0x000000003a2472ca */ /* 0x000fe400000e0000 */
[----:B------:R-:W-:Y:S02]  /*8180*/  ISETP.NE.AND P0, PT, R51, 0x2, PT ;  /* 0x000000023300780c */ /* 0x000fe40003f05270 */
[----:B------:R-:W-:Y:S02]  /*8190*/  ISETP.NE.AND P1, PT, R22, 0x4, PT ;  /* 0x000000041600780c */ /* 0x000fe40003f25270 */
[----:B------:R-:W-:Y:S01]  /*81a0*/  SEL R2, RZ, 0x1, P0 ;  /* 0x00000001ff027807 */ /* 0x000fe20000000000 */
[----:B------:R-:W-:Y:S01]  /*81b0*/  UISETP.NE.AND UP0, UPT, UR6, URZ, UPT ;  /* 0x000000ff0600728c */ /* 0x000fe2000bf05270 */
[----:B--2---:R-:W-:Y:S01]  /*81c0*/  SEL R0, RZ, 0x1, P1 ;  /* 0x00000001ff007807 */ /* 0x004fe20000800000 */
[----:B------:R-:W-:Y:S01]  /*81d0*/  UIADD3 UR30, UPT, UPT, UR37, UR5, URZ ;  /* 0x00000005251e7290 */ /* 0x000fe2000fffe0ff */
[----:B------:R-:W-:Y:S01]  /*81e0*/  LOP3.LUT R52, R52, R2, RZ, 0x3c, !PT ;  /* 0x0000000234347212 */ /* 0x000fe200078e3cff */
[----:B------:R-:W-:Y:S01]  /*81f0*/  UIADD3 UR26, UPT, UPT, UR38, UR4, URZ ;  /* 0x00000004261a7290 */ /* 0x000fe2000fffe0ff */
[----:B------:R-:W-:Y:S02]  /*8200*/  LOP3.LUT R53, R53, R0, RZ, 0x3c, !PT ;  /* 0x0000000035357212 */ /* 0x000fe400078e3cff */
[----:B------:R-:W-:Y:S02]  /*8210*/  SEL R51, R51, RZ, P0 ;  /* 0x000000ff33337207 */ /* 0x000fe40000000000 */
[----:B------:R-:W-:Y:S01]  /*8220*/  SEL R22, R22, RZ, P1 ;  /* 0x000000ff16167207 */ /* 0x000fe20000800000 */
[----:B------:R-:W-:Y:S06]  /*8230*/  BRA.U UP0, `(.L_x_140) ;  /* 0xffffffdd005c7547 */ /* 0x000fec000b83ffff */
[----:B------:R-:W-:-:S13]  /*8240*/  R2UR UR4, R49 ;  /* 0x00000000310472ca */ /* 0x000fda00000e0000 */
[----:B------:R-:W-:-:S09]  /*8250*/  UISETP.NE.AND UP0, UPT, UR4, URZ, UPT ;  /* 0x000000ff0400728c */ /* 0x000fd2000bf05270 */
[----:B------:R-:W-:Y:S05]  /*8260*/  BRA.U !UP0, `(.L_x_141) ;  /* 0x0000000108487547 */ /* 0x000fea000b800000 */
[----:B------:R-:W2:Y:S02]  /*8270*/  LDCU.64 UR4, c[0x0][0x890] ;  /* 0x00011200ff0477ac */ /* 0x000ea40008000a00 */
[----:B--2---:R-:W-:-:S04]  /*8280*/  UISETP.NE.U32.AND UP0, UPT, UR4, URZ, UPT ;  /* 0x000000ff0400728c */ /* 0x004fc8000bf05070 */
[----:B------:R-:W-:-:S09]  /*8290*/  UISETP.NE.AND.EX UP0, UPT, UR5, URZ, UPT, UP0 ;  /* 0x000000ff0500728c */ /* 0x000fd2000bf05300 */
[----:B------:R-:W-:Y:S05]  /*82a0*/  BRA.U UP0, `(.L_x_142) ;  /* 0x00000001000c7547 */ /* 0x000fea000b800000 */
[----:B------:R-:W-:-:S13]  /*82b0*/  FSETP.NEU.AND P0, PT, R26, RZ, PT ;  /* 0x000000ff1a00720b */ /* 0x000fda0003f0d000 */
[----:B------:R-:W-:Y:S05]  /*82c0*/  @!P0 EXIT ;  /* 0x000000000000894d */ /* 0x000fea0003800000 */
[----:B------:R-:W-:Y:S05]  /*82d0*/  BRA `(.L_x_141) ;  /* 0x00000000002c7947 */ /* 0x000fea0003800000 */
.L_x_142:
[----:B------:R-:W-:Y:S01]  /*82e0*/  ISETP.NE.AND P0, PT, R50, RZ, PT ;  /* 0x000000ff3200720c */ /* 0x000fe20003f05270 */
[----:B------:R-:W-:-:S12]  /*82f0*/  BSSY.RECONVERGENT B0, `(.L_x_141) ;  /* 0x0000009000007945 */ /* 0x000fd80003800200 */
[----:B------:R-:W-:Y:S05]  /*8300*/  @P0 BRA `(.L_x_143) ;  /* 0x0000000000140947 */ /* 0x000fea0003800000 */
[----:B------:R-:W2:Y:S02]  /*8310*/  LDCU.64 UR4, c[0x0][0x888] ;  /* 0x00011100ff0477ac */ /* 0x000ea40008000a00 */
[----:B--2---:R-:W-:-:S04]  /*8320*/  ISETP.NE.U32.AND P0, PT, RZ, UR4, PT ;  /* 0x00000004ff007c0c */ /* 0x004fc8000bf05070 */
[----:B------:R-:W-:-:S13]  /*8330*/  ISETP.NE.AND.EX P0, PT, RZ, UR5, PT, P0 ;  /* 0x00000005ff007c0c */ /* 0x000fda000bf05300 */
[----:B------:R-:W-:Y:S05]  /*8340*/  @!P0 EXIT ;  /* 0x000000000000894d */ /* 0x000fea0003800000 */
[----:B------:R-:W-:Y:S05]  /*8350*/  BRA `(.L_x_144) ;  /* 0x0000000000087947 */ /* 0x000fea0003800000 */
.L_x_143:
[----:B------:R-:W-:-:S13]  /*8360*/  FSETP.NEU.AND P0, PT, R26, RZ, PT ;  /* 0x000000ff1a00720b */ /* 0x000fda0003f0d000 */
[----:B------:R-:W-:Y:S05]  /*8370*/  @!P0 EXIT ;  /* 0x000000000000894d */ /* 0x000fea0003800000 */
.L_x_144:
[----:B------:R-:W-:Y:S05]  /*8380*/  BSYNC.RECONVERGENT B0 ;  /* 0x0000000000007941 */ /* 0x000fea0003800200 */
.L_x_141:
[----:B------:R-:W-:Y:S01]  /*8390*/  ULEA UR4, UR52, UR44, 0x3 ;  /* 0x0000002c34047291 */ /* 0x000fe2000f8e18ff */
[----:B------:R-:W-:-:S04]  /*83a0*/  DEPBAR.LE SB0, 0x0 ;  /* 0x000080000000791a */ /* 0x000fc80000000000 */
[----:B------:R-:W-:-:S04]  /*83b0*/  UIADD3 UR4, UPT, UPT, UR4, 0x1b8, URZ ;  /* 0x000001b804047890 */ /* 0x000fc8000fffe0ff */
[----:B------:R-:W-:-:S09]  /*83c0*/  UPRMT UR4, UR54, 0x654, UR4 ;  /* 0x0000065436047896 */ /* 0x000fd20008000004 */
[----:B------:R-:W-:Y:S01]  /*83d0*/  SYNCS.ARRIVE.TRANS64.RED.A1T0 RZ, [UR4], RZ ;  /* 0x000000ffffff79a7 */ /* 0x000fe20008100404 */
[----:B------:R-:W-:Y:S05]  /*83e0*/  EXIT ;  /* 0x000000000000794d */ /* 0x000fea0003800000 */
.L_x_25:
[----:B--2---:R2:W3:Y:S02]  /*83f0*/  SYNCS.PHASECHK.TRANS64.TRYWAIT P0, [R0+URZ+0x250], R2 ;  /* 0x00025002000075a7 */ /* 0x0044e400080011ff */
[----:B---3--:R-:W-:Y:S05]  /*8400*/  @!P0 NANOSLEEP.SYNCS 0x989680 ;  /* 0x009896800000895d */ /* 0x008fea0003900000 */
[----:B------:R-:W3:Y:S02]  /*8410*/  @!P0 SYNCS.PHASECHK.TRANS64 P0, [R0+URZ+0x250], R2 ;  /* 0x00025002000085a7 */ /* 0x000ee400080010ff */
[----:B---3--:R-:W-:Y:S05]  /*8420*/  @!P0 BRA `(.L_x_25) ;  /* 0xfffffffc00f08947 */ /* 0x008fea000383ffff */
[----:B------:R-:W-:Y:S05]  /*8430*/  BRA `(.L_x_145) ;  /* 0xffffff9400f47947 */ /* 0x000fea000383ffff */
.L_x_28:
[----:B-1----:R-:W-:-:S07]  /*8440*/  MOV R0, UR33 ;  /* 0x0000002100007c02 */ /* 0x002fce0008000f00 */
.L_x_146:
[----:B-1----:R1:W2:Y:S02]  /*8450*/  SYNCS.PHASECHK.TRANS64.TRYWAIT P0, [R0+URZ+0xd0], R3 ;  /* 0x0000d003000075a7 */ /* 0x0022a400080011ff */
[----:B--2---:R-:W-:Y:S05]  /*8460*/  @!P0 NANOSLEEP.SYNCS 0x989680 ;  /* 0x009896800000895d */ /* 0x004fea0003900000 */
[----:B------:R-:W2:Y:S02]  /*8470*/  @!P0 SYNCS.PHASECHK.TRANS64 P0, [R0+URZ+0xd0], R3 ;  /* 0x0000d003000085a7 */ /* 0x000ea400080010ff */
[----:B--2---:R-:W-:Y:S05]  /*8480*/  @!P0 BRA `(.L_x_146) ;  /* 0xfffffffc00f08947 */ /* 0x004fea000383ffff */
[----:B------:R-:W-:Y:S05]  /*8490*/  BRA `(.L_x_27) ;  /* 0xffffff98003c7947 */ /* 0x000fea000383ffff */
.L_x_35:
[----:B-1----:R-:W-:-:S07]  /*84a0*/  MOV R0, UR17 ;  /* 0x0000001100007c02 */ /* 0x002fce0008000f00 */
.L_x_147:
[----:B-1----:R1:W2:Y:S02]  /*84b0*/  SYNCS.PHASECHK.TRANS64.TRYWAIT P0, [R0+URZ+0xd0], R3 ;  /* 0x0000d003000075a7 */ /* 0x0022a400080011ff */
[----:B--2---:R-:W-:Y:S05]  /*84c0*/  @!P0 NANOSLEEP.SYNCS 0x989680 ;  /* 0x009896800000895d */ /* 0x004fea0003900000 */
[----:B------:R-:W2:Y:S02]  /*84d0*/  @!P0 SYNCS.PHASECHK.TRANS64 P0, [R0+URZ+0xd0], R3 ;  /* 0x0000d003000085a7 */ /* 0x000ea400080010ff */
[----:B--2---:R-:W-:Y:S05]  /*84e0*/  @!P0 BRA `(.L_x_147) ;  /* 0xfffffffc00f08947 */ /* 0x004fea000383ffff */
[----:B------:R-:W-:Y:S05]  /*84f0*/  BRA `(.L_x_34) ;  /* 0xffffff9800f87947 */ /* 0x000fea000383ffff */
.L_x_40:
[----:B-1----:R1:W2:Y:S02]  /*8500*/  SYNCS.PHASECHK.TRANS64.TRYWAIT P0, [R3+URZ+0x1e0], R0 ;  /* 0x0001e000030075a7 */ /* 0x0022a400080011ff */
[----:B--2---:R-:W-:Y:S05]  /*8510*/  @!P0 NANOSLEEP.SYNCS 0x989680 ;  /* 0x009896800000895d */ /* 0x004fea0003900000 */
[----:B------:R-:W2:Y:S02]  /*8520*/  @!P0 SYNCS.PHASECHK.TRANS64 P0, [R3+URZ+0x1e0], R0 ;  /* 0x0001e000030085a7 */ /* 0x000ea400080010ff */
[----:B--2---:R-:W-:Y:S05]  /*8530*/  @!P0 BRA `(.L_x_40) ;  /* 0xfffffffc00f08947 */ /* 0x004fea000383ffff */
[----:B------:R-:W-:Y:S05]  /*8540*/  BRA `(.L_x_148) ;  /* 0xffffff9c009c7947 */ /* 0x000fea000383ffff */
.L_x_44:
[----:B------:R-:W-:-:S07]  /*8550*/  MOV R0, UR4 ;  /* 0x0000000400007c02 */ /* 0x000fce0008000f00 */
.L_x_149:
[----:B-1----:R1:W2:Y:S02]  /*8560*/  SYNCS.PHASECHK.TRANS64.TRYWAIT P0, [R0+URZ], R2 ;  /* 0x00000002000075a7 */ /* 0x0022a400080011ff */
[----:B--2---:R-:W-:Y:S05]  /*8570*/  @!P0 NANOSLEEP.SYNCS 0x989680 ;  /* 0x009896800000895d */ /* 0x004fea0003900000 */
[----:B------:R-:W2:Y:S02]  /*8580*/  @!P0 SYNCS.PHASECHK.TRANS64 P0, [R0+URZ], R2 ;  /* 0x00000002000085a7 */ /* 0x000ea400080010ff */
[----:B--2---:R-:W-:Y:S05]  /*8590*/  @!P0 BRA `(.L_x_149) ;  /* 0xfffffffc00f08947 */ /* 0x004fea000383ffff */
[----:B------:R-:W-:Y:S05]  /*85a0*/  BRA `(.L_x_150) ;  /* 0xffffffa400487947 */ /* 0x000fea000383ffff */
.L_x_45:
[----:B------:R-:W-:-:S07]  /*85b0*/  MOV R0, UR5 ;  /* 0x0000000500007c02 */ /* 0x000fce0008000f00 */
.L_x_151:
[----:B-1----:R1:W2:Y:S02]  /*85c0*/  SYNCS.PHASECHK.TRANS64.TRYWAIT P0, [R0+URZ], R3 ;  /* 0x00000003000075a7 */ /* 0x0022a400080011ff */
[----:B--2---:R-:W-:Y:S05]  /*85d0*/  @!P0 NANOSLEEP.SYNCS 0x989680 ;  /* 0x009896800000895d */ /* 0x004fea0003900000 */
[----:B------:R-:W2:Y:S02]  /*85e0*/  @!P0 SYNCS.PHASECHK.TRANS64 P0, [R0+URZ], R3 ;  /* 0x00000003000085a7 */ /* 0x000ea400080010ff */
[----:B--2---:R-:W-:Y:S05]  /*85f0*/  @!P0 BRA `(.L_x_151) ;  /* 0xfffffffc00f08947 */ /* 0x004fea000383ffff */
[----:B------:R-:W-:Y:S05]  /*8600*/  BRA `(.L_x_152) ;  /* 0xffffffa400547947 */ /* 0x000fea000383ffff */
.L_x_46:
[----:B------:R-:W-:-:S07]  /*8610*/  MOV R0, UR5 ;  /* 0x0000000500007c02 */ /* 0x000fce0008000f00 */
.L_x_153:
[----:B-1----:R1:W2:Y:S02]  /*8620*/  SYNCS.PHASECHK.TRANS64.TRYWAIT P0, [R0+URZ], R3 ;  /* 0x00000003000075a7 */ /* 0x0022a400080011ff */
[----:B--2---:R-:W-:Y:S05]  /*8630*/  @!P0 NANOSLEEP.SYNCS 0x989680 ;  /* 0x009896800000895d */ /* 0x004fea0003900000 */
[----:B------:R-:W2:Y:S02]  /*8640*/  @!P0 SYNCS.PHASECHK.TRANS64 P0, [R0+URZ], R3 ;  /* 0x00000003000085a7 */ /* 0x000ea400080010ff */
[----:B--2---:R-:W-:Y:S05]  /*8650*/  @!P0 BRA `(.L_x_153) ;  /* 0xfffffffc00f08947 */ /* 0x004fea000383ffff */
[----:B------:R-:W-:Y:S05]  /*8660*/  BRA `(.L_x_154) ;  /* 0xffffffa400607947 */ /* 0x000fea000383ffff */
.L_x_47:
[----:B------:R-:W-:-:S07]  /*8670*/  MOV R0, UR5 ;  /* 0x0000000500007c02 */ /* 0x000fce0008000f00 */
.L_x_155:
[----:B-1----:R1:W2:Y:S02]  /*8680*/  SYNCS.PHASECHK.TRANS64.TRYWAIT P0, [R0+URZ], R3 ;  /* 0x00000003000075a7 */ /* 0x0022a400080011ff */
[----:B--2---:R-:W-:Y:S05]  /*8690*/  @!P0 NANOSLEEP.SYNCS 0x989680 ;  /* 0x009896800000895d */ /* 0x004fea0003900000 */
[----:B------:R-:W2:Y:S02]  /*86a0*/  @!P0 SYNCS.PHASECHK.TRANS64 P0, [R0+URZ], R3 ;  /* 0x00000003000085a7 */ /* 0x000ea400080010ff */
[----:B--2---:R-:W-:Y:S05]  /*86b0*/  @!P0 BRA `(.L_x_155) ;  /* 0xfffffffc00f08947 */ /* 0x004fea000383ffff */
[----:B------:R-:W-:Y:S05]  /*86c0*/  BRA `(.L_x_156) ;  /* 0xffffffa4006c7947 */ /* 0x000fea000383ffff */
.L_x_48:
[----:B------:R-:W-:-:S07]  /*86d0*/  MOV R0, UR5 ;  /* 0x0000000500007c02 */ /* 0x000fce0008000f00 */
.L_x_157:
[----:B-1----:R1:W2:Y:S02]  /*86e0*/  SYNCS.PHASECHK.TRANS64.TRYWAIT P0, [R0+URZ], R3 ;  /* 0x00000003000075a7 */ /* 0x0022a400080011ff */
[----:B--2---:R-:W-:Y:S05]  /*86f0*/  @!P0 NANOSLEEP.SYNCS 0x989680 ;  /* 0x009896800000895d */ /* 0x004fea0003900000 */
[----:B------:R-:W2:Y:S02]  /*8700*/  @!P0 SYNCS.PHASECHK.TRANS64 P0, [R0+URZ], R3 ;  /* 0x00000003000085a7 */ /* 0x000ea400080010ff */
[----:B--2---:R-:W-:Y:S05]  /*8710*/  @!P0 BRA `(.L_x_157) ;  /* 0xfffffffc00f08947 */ /* 0x004fea000383ffff */
[----:B------:R-:W-:Y:S05]  /*8720*/  BRA `(.L_x_158) ;  /* 0xffffffa400787947 */ /* 0x000fea000383ffff */
.L_x_49:
[----:B------:R-:W-:-:S07]  /*8730*/  MOV R0, UR5 ;  /* 0x0000000500007c02 */ /* 0x000fce0008000f00 */
.L_x_159:
[----:B-1----:R1:W2:Y:S02]  /*8740*/  SYNCS.PHASECHK.TRANS64.TRYWAIT P0, [R0+URZ], R3 ;  /* 0x00000003000075a7 */ /* 0x0022a400080011ff */
[----:B--2---:R-:W-:Y:S05]  /*8750*/  @!P0 NANOSLEEP.SYNCS 0x989680 ;  /* 0x009896800000895d */ /* 0x004fea0003900000 */
[----:B------:R-:W2:Y:S02]  /*8760*/  @!P0 SYNCS.PHASECHK.TRANS64 P0, [R0+URZ], R3 ;  /* 0x00000003000085a7 */ /* 0x000ea400080010ff */
[----:B--2---:R-:W-:Y:S05]  /*8770*/  @!P0 BRA `(.L_x_159) ;  /* 0xfffffffc00f08947 */ /* 0x004fea000383ffff */
[----:B------:R-:W-:Y:S05]  /*8780*/  BRA `(.L_x_160) ;  /* 0xffffffa400847947 */ /* 0x000fea000383ffff */
.L_x_50:
[----:B------:R-:W-:-:S07]  /*8790*/  MOV R0, UR5 ;  /* 0x0000000500007c02 */ /* 0x000fce0008000f00 */
.L_x_161:
[----:B-1----:R1:W2:Y:S02]  /*87a0*/  SYNCS.PHASECHK.TRANS64.TRYWAIT P0, [R0+URZ], R3 ;  /* 0x00000003000075a7 */ /* 0x0022a400080011ff */
[----:B--2---:R-:W-:Y:S05]  /*87b0*/  @!P0 NANOSLEEP.SYNCS 0x989680 ;  /* 0x009896800000895d */ /* 0x004fea0003900000 */
[----:B------:R-:W2:Y:S02]  /*87c0*/  @!P0 SYNCS.PHASECHK.TRANS64 P0, [R0+URZ], R3 ;  /* 0x00000003000085a7 */ /* 0x000ea400080010ff */
[----:B--2---:R-:W-:Y:S05]  /*87d0*/  @!P0 BRA `(.L_x_161) ;  /* 0xfffffffc00f08947 */ /* 0x004fea000383ffff */
[----:B------:R-:W-:Y:S05]  /*87e0*/  BRA `(.L_x_162) ;  /* 0xffffffa400907947 */ /* 0x000fea000383ffff */
.L_x_51:
[----:B------:R-:W-:-:S07]  /*87f0*/  MOV R0, UR5 ;  /* 0x0000000500007c02 */ /* 0x000fce0008000f00 */
.L_x_163:
[----:B-1----:R1:W2:Y:S02]  /*8800*/  SYNCS.PHASECHK.TRANS64.TRYWAIT P0, [R0+URZ], R3 ;  /* 0x00000003000075a7 */ /* 0x0022a400080011ff */
[----:B--2---:R-:W-:Y:S05]  /*8810*/  @!P0 NANOSLEEP.SYNCS 0x989680 ;  /* 0x009896800000895d */ /* 0x004fea0003900000 */
[----:B------:R-:W2:Y:S02]  /*8820*/  @!P0 SYNCS.PHASECHK.TRANS64 P0, [R0+URZ], R3 ;  /* 0x00000003000085a7 */ /* 0x000ea400080010ff */
[----:B--2---:R-:W-:Y:S05]  /*8830*/  @!P0 BRA `(.L_x_163) ;  /* 0xfffffffc00f08947 */ /* 0x004fea000383ffff */
[----:B------:R-:W-:Y:S05]  /*8840*/  BRA `(.L_x_164) ;  /* 0xffffffa4009c7947 */ /* 0x000fea000383ffff */
.L_x_52:
[----:B------:R-:W-:-:S07]  /*8850*/  MOV R0, UR5 ;  /* 0x0000000500007c02 */ /* 0x000fce0008000f00 */
.L_x_165:
[----:B-1----:R1:W2:Y:S02]  /*8860*/  SYNCS.PHASECHK.TRANS64.TRYWAIT P0, [R0+URZ], R3 ;  /* 0x00000003000075a7 */ /* 0x0022a400080011ff */
[----:B--2---:R-:W-:Y:S05]  /*8870*/  @!P0 NANOSLEEP.SYNCS 0x989680 ;  /* 0x009896800000895d */ /* 0x004fea0003900000 */
[----:B------:R-:W2:Y:S02]  /*8880*/  @!P0 SYNCS.PHASECHK.TRANS64 P0, [R0+URZ], R3 ;  /* 0x00000003000085a7 */ /* 0x000ea400080010ff */
[----:B--2---:R-:W-:Y:S05]  /*8890*/  @!P0 BRA `(.L_x_165) ;  /* 0xfffffffc00f08947 */ /* 0x004fea000383ffff */
[----:B------:R-:W-:Y:S05]  /*88a0*/  BRA `(.L_x_166) ;  /* 0xffffffa400a87947 */ /* 0x000fea000383ffff */
.L_x_53:
[----:B------:R-:W-:-:S07]  /*88b0*/  MOV R0, UR5 ;  /* 0x0000000500007c02 */ /* 0x000fce0008000f00 */
.L_x_167:
[----:B-1----:R1:W2:Y:S02]  /*88c0*/  SYNCS.PHASECHK.TRANS64.TRYWAIT P0, [R0+URZ], R3 ;  /* 0x00000003000075a7 */ /* 0x0022a400080011ff */
[----:B--2---:R-:W-:Y:S05]  /*88d0*/  @!P0 NANOSLEEP.SYNCS 0x989680 ;  /* 0x009896800000895d */ /* 0x004fea0003900000 */
[----:B------:R-:W2:Y:S02]  /*88e0*/  @!P0 SYNCS.PHASECHK.TRANS64 P0, [R0+URZ], R3 ;  /* 0x00000003000085a7 */ /* 0x000ea400080010ff */
[----:B--2---:R-:W-:Y:S05]  /*88f0*/  @!P0 BRA `(.L_x_167) ;  /* 0xfffffffc00f08947 */ /* 0x004fea000383ffff */
[----:B------:R-:W-:Y:S05]  /*8900*/  BRA `(.L_x_168) ;  /* 0xffffffa400b47947 */ /* 0x000fea000383ffff */
.L_x_54:
[----:B------:R-:W-:-:S07]  /*8910*/  MOV R0, UR5 ;  /* 0x0000000500007c02 */ /* 0x000fce0008000f00 */
.L_x_169:
[----:B-1----:R1:W2:Y:S02]  /*8920*/  SYNCS.PHASECHK.TRANS64.TRYWAIT P0, [R0+URZ], R3 ;  /* 0x00000003000075a7 */ /* 0x0022a400080011ff */
[----:B--2---:R-:W-:Y:S05]  /*8930*/  @!P0 NANOSLEEP.SYNCS 0x989680 ;  /* 0x009896800000895d */ /* 0x004fea0003900000 */
[----:B------:R-:W2:Y:S02]  /*8940*/  @!P0 SYNCS.PHASECHK.TRANS64 P0, [R0+URZ], R3 ;  /* 0x00000003000085a7 */ /* 0x000ea400080010ff */
[----:B--2---:R-:W-:Y:S05]  /*8950*/  @!P0 BRA `(.L_x_169) ;  /* 0xfffffffc00f08947 */ /* 0x004fea000383ffff */
[----:B------:R-:W-:Y:S05]  /*8960*/  BRA `(.L_x_170) ;  /* 0xffffffa400c07947 */ /* 0x000fea000383ffff */
.L_x_55:
[----:B------:R-:W-:-:S07]  /*8970*/  MOV R0, UR5 ;  /* 0x0000000500007c02 */ /* 0x000fce0008000f00 */
.L_x_171:
[----:B-1----:R1:W2:Y:S02]  /*8980*/  SYNCS.PHASECHK.TRANS64.TRYWAIT P0, [R0+URZ], R3 ;  /* 0x00000003000075a7 */ /* 0x0022a400080011ff */
[----:B--2---:R-:W-:Y:S05]  /*8990*/  @!P0 NANOSLEEP.SYNCS 0x989680 ;  /* 0x009896800000895d */ /* 0x004fea0003900000 */
[----:B------:R-:W2:Y:S02]  /*89a0*/  @!P0 SYNCS.PHASECHK.TRANS64 P0, [R0+URZ], R3 ;  /* 0x00000003000085a7 */ /* 0x000ea400080010ff */
[----:B--2---:R-:W-:Y:S05]  /*89b0*/  @!P0 BRA `(.L_x_171) ;  /* 0xfffffffc00f08947 */ /* 0x004fea000383ffff */
[----:B------:R-:W-:Y:S05]  /*89c0*/  BRA `(.L_x_172) ;  /* 0xffffffa400cc7947 */ /* 0x000fea000383ffff */
.L_x_56:
[----:B------:R-:W-:-:S07]  /*89d0*/  MOV R0, UR5 ;  /* 0x0000000500007c02 */ /* 0x000fce0008000f00 */
.L_x_173:
[----:B-1----:R1:W2:Y:S02]  /*89e0*/  SYNCS.PHASECHK.TRANS64.TRYWAIT P0, [R0+URZ], R3 ;  /* 0x00000003000075a7 */ /* 0x0022a400080011ff */
[----:B--2---:R-:W-:Y:S05]  /*89f0*/  @!P0 NANOSLEEP.SYNCS 0x989680 ;  /* 0x009896800000895d */ /* 0x004fea0003900000 */
[----:B------:R-:W2:Y:S02]  /*8a00*/  @!P0 SYNCS.PHASECHK.TRANS64 P0, [R0+URZ], R3 ;  /* 0x00000003000085a7 */ /* 0x000ea400080010ff */
[----:B--2---:R-:W-:Y:S05]  /*8a10*/  @!P0 BRA `(.L_x_173) ;  /* 0xfffffffc00f08947 */ /* 0x004fea000383ffff */
[----:B------:R-:W-:Y:S05]  /*8a20*/  BRA `(.L_x_174) ;  /* 0xffffffa400d87947 */ /* 0x000fea000383ffff */
.L_x_57:
[----:B------:R-:W-:-:S07]  /*8a30*/  MOV R0, UR5 ;  /* 0x0000000500007c02 */ /* 0x000fce0008000f00 */
.L_x_175:
[----:B-1----:R1:W2:Y:S02]  /*8a40*/  SYNCS.PHASECHK.TRANS64.TRYWAIT P0, [R0+URZ], R3 ;  /* 0x00000003000075a7 */ /* 0x0022a400080011ff */
[----:B--2---:R-:W-:Y:S05]  /*8a50*/  @!P0 NANOSLEEP.SYNCS 0x989680 ;  /* 0x009896800000895d */ /* 0x004fea0003900000 */
[----:B------:R-:W2:Y:S02]  /*8a60*/  @!P0 SYNCS.PHASECHK.TRANS64 P0, [R0+URZ], R3 ;  /* 0x00000003000085a7 */ /* 0x000ea400080010ff */
[----:B--2---:R-:W-:Y:S05]  /*8a70*/  @!P0 BRA `(.L_x_175) ;  /* 0xfffffffc00f08947 */ /* 0x004fea000383ffff */
[----:B------:R-:W-:Y:S05]  /*8a80*/  BRA `(.L_x_176) ;  /* 0xffffffa400e47947 */ /* 0x000fea000383ffff */
.L_x_58:
[----:B------:R-:W-:-:S07]  /*8a90*/  MOV R0, UR5 ;  /* 0x0000000500007c02 */ /* 0x000fce0008000f00 */
.L_x_177:
[----:B-1----:R1:W2:Y:S02]  /*8aa0*/  SYNCS.PHASECHK.TRANS64.TRYWAIT P0, [R0+URZ], R3 ;  /* 0x00000003000075a7 */ /* 0x0022a400080011ff */
[----:B--2---:R-:W-:Y:S05]  /*8ab0*/  @!P0 NANOSLEEP.SYNCS 0x989680 ;  /* 0x009896800000895d */ /* 0x004fea0003900000 */
[----:B------:R-:W2:Y:S02]  /*8ac0*/  @!P0 SYNCS.PHASECHK.TRANS64 P0, [R0+URZ], R3 ;  /* 0x00000003000085a7 */ /* 0x000ea400080010ff */
[----:B--2---:R-:W-:Y:S05]  /*8ad0*/  @!P0 BRA `(.L_x_177) ;  /* 0xfffffffc00f08947 */ /* 0x004fea000383ffff */
[----:B------:R-:W-:Y:S05]  /*8ae0*/  BRA `(.L_x_178) ;  /* 0xffffffa400f07947 */ /* 0x000fea000383ffff */
.L_x_59:
[----:B------:R-:W-:-:S07]  /*8af0*/  MOV R0, UR5 ;  /* 0x0000000500007c02 */ /* 0x000fce0008000f00 */
.L_x_179:
[----:B-1----:R1:W2:Y:S02]  /*8b00*/  SYNCS.PHASECHK.TRANS64.TRYWAIT P0, [R0+URZ], R3 ;  /* 0x00000003000075a7 */ /* 0x0022a400080011ff */
[----:B--2---:R-:W-:Y:S05]  /*8b10*/  @!P0 NANOSLEEP.SYNCS 0x989680 ;  /* 0x009896800000895d */ /* 0x004fea0003900000 */
[----:B------:R-:W2:Y:S02]  /*8b20*/  @!P0 SYNCS.PHASECHK.TRANS64 P0, [R0+URZ], R3 ;  /* 0x00000003000085a7 */ /* 0x000ea400080010ff */
[----:B--2---:R-:W-:Y:S05]  /*8b30*/  @!P0 BRA `(.L_x_179) ;  /* 0xfffffffc00f08947 */ /* 0x004fea000383ffff */
[----:B------:R-:W-:Y:S05]  /*8b40*/  BRA `(.L_x_180) ;  /* 0xffffffa400fc7947 */ /* 0x000fea000383ffff */
.L_x_60:
[----:B------:R-:W-:-:S07]  /*8b50*/  MOV R0, UR5 ;  /* 0x0000000500007c02 */ /* 0x000fce0008000f00 */
.L_x_181:
[----:B-1----:R1:W2:Y:S02]  /*8b60*/  SYNCS.PHASECHK.TRANS64.TRYWAIT P0, [R0+URZ], R3 ;  /* 0x00000003000075a7 */ /* 0x0022a400080011ff */
[----:B--2---:R-:W-:Y:S05]  /*8b70*/  @!P0 NANOSLEEP.SYNCS 0x989680 ;  /* 0x009896800000895d */ /* 0x004fea0003900000 */
[----:B------:R-:W2:Y:S02]  /*8b80*/  @!P0 SYNCS.PHASECHK.TRANS64 P0, [R0+URZ], R3 ;  /* 0x00000003000085a7 */ /* 0x000ea400080010ff */
[----:B--2---:R-:W-:Y:S05]  /*8b90*/  @!P0 BRA `(.L_x_181) ;  /* 0xfffffffc00f08947 */ /* 0x004fea000383ffff */
[----:B------:R-:W-:Y:S05]  /*8ba0*/  BRA `(.L_x_182) ;  /* 0xffffffa800087947 */ /* 0x000fea000383ffff */
.L_x_61:
[----:B------:R-:W-:-:S07]  /*8bb0*/  MOV R0, UR5 ;  /* 0x0000000500007c02 */ /* 0x000fce0008000f00 */
.L_x_183:
[----:B-1----:R1:W2:Y:S02]  /*8bc0*/  SYNCS.PHASECHK.TRANS64.TRYWAIT P0, [R0+URZ], R3 ;  /* 0x00000003000075a7 */ /* 0x0022a400080011ff */
[----:B--2---:R-:W-:Y:S05]  /*8bd0*/  @!P0 NANOSLEEP.SYNCS 0x989680 ;  /* 0x009896800000895d */ /* 0x004fea0003900000 */
[----:B------:R-:W2:Y:S02]  /*8be0*/  @!P0 SYNCS.PHASECHK.TRANS64 P0, [R0+URZ], R3 ;  /* 0x00000003000085a7 */ /* 0x000ea400080010ff */
[----:B--2---:R-:W-:Y:S05]  /*8bf0*/  @!P0 BRA `(.L_x_183) ;  /* 0xfffffffc00f08947 */ /* 0x004fea000383ffff */
[----:B------:R-:W-:Y:S05]  /*8c00*/  BRA `(.L_x_184) ;  /* 0xffffffa800147947 */ /* 0x000fea000383ffff */
.L_x_62:
[----:B------:R-:W-:-:S07]  /*8c10*/  MOV R0, UR5 ;  /* 0x0000000500007c02 */ /* 0x000fce0008000f00 */
.L_x_185:
[----:B-1----:R1:W2:Y:S02]  /*8c20*/  SYNCS.PHASECHK.TRANS64.TRYWAIT P0, [R0+URZ], R3 ;  /* 0x00000003000075a7 */ /* 0x0022a400080011ff */
[----:B--2---:R-:W-:Y:S05]  /*8c30*/  @!P0 NANOSLEEP.SYNCS 0x989680 ;  /* 0x009896800000895d */ /* 0x004fea0003900000 */
[----:B------:R-:W2:Y:S02]  /*8c40*/  @!P0 SYNCS.PHASECHK.TRANS64 P0, [R0+URZ], R3 ;  /* 0x00000003000085a7 */ /* 0x000ea400080010ff */
[----:B--2---:R-:W-:Y:S05]  /*8c50*/  @!P0 BRA `(.L_x_185) ;  /* 0xfffffffc00f08947 */ /* 0x004fea000383ffff */
[----:B------:R-:W-:Y:S05]  /*8c60*/  BRA `(.L_x_186) ;  /* 0xffffffa800207947 */ /* 0x000fea000383ffff */
.L_x_63:
[----:B------:R-:W-:-:S07]  /*8c70*/  MOV R0, UR5 ;  /* 0x0000000500007c02 */ /* 0x000fce0008000f00 */
.L_x_187:
[----:B-1----:R1:W2:Y:S02]  /*8c80*/  SYNCS.PHASECHK.TRANS64.TRYWAIT P0, [R0+URZ], R3 ;  /* 0x00000003000075a7 */ /* 0x0022a400080011ff */
[----:B--2---:R-:W-:Y:S05]  /*8c90*/  @!P0 NANOSLEEP.SYNCS 0x989680 ;  /* 0x009896800000895d */ /* 0x004fea0003900000 */
[----:B------:R-:W2:Y:S02]  /*8ca0*/  @!P0 SYNCS.PHASECHK.TRANS64 P0, [R0+URZ], R3 ;  /* 0x00000003000085a7 */ /* 0x000ea400080010ff */
[----:B--2---:R-:W-:Y:S05]  /*8cb0*/  @!P0 BRA `(.L_x_187) ;  /* 0xfffffffc00f08947 */ /* 0x004fea000383ffff */
[----:B------:R-:W-:Y:S05]  /*8cc0*/  BRA `(.L_x_188) ;  /* 0xffffffa8002c7947 */ /* 0x000fea000383ffff */
.L_x_64:
[----:B------:R-:W-:-:S07]  /*8cd0*/  MOV R0, UR5 ;  /* 0x0000000500007c02 */ /* 0x000fce0008000f00 */
.L_x_189:
[----:B-1----:R1:W2:Y:S02]  /*8ce0*/  SYNCS.PHASECHK.TRANS64.TRYWAIT P0, [R0+URZ], R3 ;  /* 0x00000003000075a7 */ /* 0x0022a400080011ff */
[----:B--2---:R-:W-:Y:S05]  /*8cf0*/  @!P0 NANOSLEEP.SYNCS 0x989680 ;  /* 0x009896800000895d */ /* 0x004fea0003900000 */
[----:B------:R-:W2:Y:S02]  /*8d00*/  @!P0 SYNCS.PHASECHK.TRANS64 P0, [R0+URZ], R3 ;  /* 0x00000003000085a7 */ /* 0x000ea400080010ff */
[----:B--2---:R-:W-:Y:S05]  /*8d10*/  @!P0 BRA `(.L_x_189) ;  /* 0xfffffffc00f08947 */ /* 0x004fea000383ffff */
[----:B------:R-:W-:Y:S05]  /*8d20*/  BRA `(.L_x_190) ;  /* 0xffffffa800387947 */ /* 0x000fea000383ffff */
.L_x_65:
[----:B------:R-:W-:-:S07]  /*8d30*/  MOV R0, UR5 ;  /* 0x0000000500007c02 */ /* 0x000fce0008000f00 */
.L_x_191:
[----:B-1----:R1:W2:Y:S02]  /*8d40*/  SYNCS.PHASECHK.TRANS64.TRYWAIT P0, [R0+URZ], R3 ;  /* 0x00000003000075a7 */ /* 0x0022a400080011ff */
[----:B--2---:R-:W-:Y:S05]  /*8d50*/  @!P0 NANOSLEEP.SYNCS 0x989680 ;  /* 0x009896800000895d */ /* 0x004fea0003900000 */
[----:B------:R-:W2:Y:S02]  /*8d60*/  @!P0 SYNCS.PHASECHK.TRANS64 P0, [R0+URZ], R3 ;  /* 0x00000003000085a7 */ /* 0x000ea400080010ff */
[----:B--2---:R-:W-:Y:S05]  /*8d70*/  @!P0 BRA `(.L_x_191) ;  /* 0xfffffffc00f08947 */ /* 0x004fea000383ffff */
[----:B------:R-:W-:Y:S05]  /*8d80*/  BRA `(.L_x_192) ;  /* 0xffffffa800447947 */ /* 0x000fea000383ffff */
.L_x_66:
[----:B------:R-:W-:-:S07]  /*8d90*/  MOV R0, UR5 ;  /* 0x0000000500007c02 */ /* 0x000fce0008000f00 */
.L_x_193:
[----:B-1----:R1:W2:Y:S02]  /*8da0*/  SYNCS.PHASECHK.TRANS64.TRYWAIT P0, [R0+URZ], R3 ;  /* 0x00000003000075a7 */ /* 0x0022a400080011ff */
[----:B--2---:R-:W-:Y:S05]  /*8db0*/  @!P0 NANOSLEEP.SYNCS 0x989680 ;  /* 0x009896800000895d */ /* 0x004fea0003900000 */
[----:B------:R-:W2:Y:S02]  /*8dc0*/  @!P0 SYNCS.PHASECHK.TRANS64 P0, [R0+URZ], R3 ;  /* 0x00000003000085a7 */ /* 0x000ea400080010ff */
[----:B--2---:R-:W-:Y:S05]  /*8dd0*/  @!P0 BRA `(.L_x_193) ;  /* 0xfffffffc00f08947 */ /* 0x004fea000383ffff */
[----:B------:R-:W-:Y:S05]  /*8de0*/  BRA `(.L_x_194) ;  /* 0xffffffa800507947 */ /* 0x000fea000383ffff */
.L_x_67:
[----:B------:R-:W-:-:S07]  /*8df0*/  MOV R0, UR5 ;  /* 0x0000000500007c02 */ /* 0x000fce0008000f00 */
.L_x_195:
[----:B-1----:R1:W2:Y:S02]  /*8e00*/  SYNCS.PHASECHK.TRANS64.TRYWAIT P0, [R0+URZ], R3 ;  /* 0x00000003000075a7 */ /* 0x0022a400080011ff */
[----:B--2---:R-:W-:Y:S05]  /*8e10*/  @!P0 NANOSLEEP.SYNCS 0x989680 ;  /* 0x009896800000895d */ /* 0x004fea0003900000 */
[----:B------:R-:W2:Y:S02]  /*8e20*/  @!P0 SYNCS.PHASECHK.TRANS64 P0, [R0+URZ], R3 ;  /* 0x00000003000085a7 */ /* 0x000ea400080010ff */
[----:B--2---:R-:W-:Y:S05]  /*8e30*/  @!P0 BRA `(.L_x_195) ;  /* 0xfffffffc00f08947 */ /* 0x004fea000383ffff */
[----:B------:R-:W-:Y:S05]  /*8e40*/  BRA `(.L_x_196) ;  /* 0xffffffa8005c7947 */ /* 0x000fea000383ffff */
.L_x_68:
[----:B------:R-:W-:-:S07]  /*8e50*/  MOV R0, UR5 ;  /* 0x0000000500007c02 */ /* 0x000fce0008000f00 */
.L_x_197:
[----:B-1----:R1:W2:Y:S02]  /*8e60*/  SYNCS.PHASECHK.TRANS64.TRYWAIT P0, [R0+URZ], R3 ;  /* 0x00000003000075a7 */ /* 0x0022a400080011ff */
[----:B--2---:R-:W-:Y:S05]  /*8e70*/  @!P0 NANOSLEEP.SYNCS 0x989680 ;  /* 0x009896800000895d */ /* 0x004fea0003900000 */
[----:B------:R-:W2:Y:S02]  /*8e80*/  @!P0 SYNCS.PHASECHK.TRANS64 P0, [R0+URZ], R3 ;  /* 0x00000003000085a7 */ /* 0x000ea400080010ff */
[----:B--2---:R-:W-:Y:S05]  /*8e90*/  @!P0 BRA `(.L_x_197) ;  /* 0xfffffffc00f08947 */ /* 0x004fea000383ffff */
[----:B------:R-:W-:Y:S05]  /*8ea0*/  BRA `(.L_x_198) ;  /* 0xffffffa800687947 */ /* 0x000fea000383ffff */
.L_x_71:
[----:B-1----:R1:W2:Y:S02]  /*8eb0*/  SYNCS.PHASECHK.TRANS64.TRYWAIT P0, [R2+URZ+0x240], R4 ;  /* 0x00024004020075a7 */ /* 0x0022a400080011ff */
[----:B--2---:R-:W-:Y:S05]  /*8ec0*/  @!P0 NANOSLEEP.SYNCS 0x989680 ;  /* 0x009896800000895d */ /* 0x004fea0003900000 */
[----:B------:R-:W2:Y:S02]  /*8ed0*/  @!P0 SYNCS.PHASECHK.TRANS64 P0, [R2+URZ+0x240], R4 ;  /* 0x00024004020085a7 */ /* 0x000ea400080010ff */
[----:B--2---:R-:W-:Y:S05]  /*8ee0*/  @!P0 BRA `(.L_x_71) ;  /* 0xfffffffc00f08947 */ /* 0x004fea000383ffff */
[----:B------:R-:W-:Y:S05]  /*8ef0*/  BRA `(.L_x_199) ;  /* 0xffffffa800c47947 */ /* 0x000fea000383ffff */
.L_x_72:
[----:B------:R-:W-:-:S07]  /*8f00*/  MOV R2, UR4 ;  /* 0x0000000400027c02 */ /* 0x000fce0008000f00 */
.L_x_200:
[----:B-1----:R1:W2:Y:S02]  /*8f10*/  SYNCS.PHASECHK.TRANS64.TRYWAIT P0, [R2+URZ+0x1f0], R5 ;  /* 0x0001f005020075a7 */ /* 0x0022a400080011ff */
[----:B--2---:R-:W-:Y:S05]  /*8f20*/  @!P0 NANOSLEEP.SYNCS 0x989680 ;  /* 0x009896800000895d */ /* 0x004fea0003900000 */
[----:B------:R-:W2:Y:S02]  /*8f30*/  @!P0 SYNCS.PHASECHK.TRANS64 P0, [R2+URZ+0x1f0], R5 ;  /* 0x0001f005020085a7 */ /* 0x000ea400080010ff */
[----:B--2---:R-:W-:Y:S05]  /*8f40*/  @!P0 BRA `(.L_x_200) ;  /* 0xfffffffc00f08947 */ /* 0x004fea000383ffff */
[----:B------:R-:W-:Y:S05]  /*8f50*/  BRA `(.L_x_201) ;  /* 0xffffffa800d47947 */ /* 0x000fea000383ffff */
.L_x_73:
[----:B-1----:R1:W2:Y:S02]  /*8f60*/  SYNCS.PHASECHK.TRANS64.TRYWAIT P1, [R2+URZ+0x1e0], R4 ;  /* 0x0001e004020075a7 */ /* 0x0022a400080211ff */
[----:B--2---:R-:W-:Y:S05]  /*8f70*/  @!P1 NANOSLEEP.SYNCS 0x989680 ;  /* 0x009896800000995d */ /* 0x004fea0003900000 */
[----:B------:R-:W2:Y:S02]  /*8f80*/  @!P1 SYNCS.PHASECHK.TRANS64 P1, [R2+URZ+0x1e0], R4 ;  /* 0x0001e004020095a7 */ /* 0x000ea400080210ff */
[----:B--2---:R-:W-:Y:S05]  /*8f90*/  @!P1 BRA `(.L_x_73) ;  /* 0xfffffffc00f09947 */ /* 0x004fea000383ffff */
[----:B------:R-:W-:Y:S05]  /*8fa0*/  BRA `(.L_x_202) ;  /* 0xffffffac00047947 */ /* 0x000fea000383ffff */
.L_x_76:
[----:B------:R-:W-:-:S07]  /*8fb0*/  MOV R0, UR4 ;  /* 0x0000000400007c02 */ /* 0x000fce0008000f00 */
.L_x_203:
[----:B-1----:R1:W2:Y:S02]  /*8fc0*/  SYNCS.PHASECHK.TRANS64.TRYWAIT P0, [R0+URZ+0x1f0], R2 ;  /* 0x0001f002000075a7 */ /* 0x0022a400080011ff */
[----:B--2---:R-:W-:Y:S05]  /*8fd0*/  @!P0 NANOSLEEP.SYNCS 0x989680 ;  /* 0x009896800000895d */ /* 0x004fea0003900000 */
[----:B------:R-:W2:Y:S02]  /*8fe0*/  @!P0 SYNCS.PHASECHK.TRANS64 P0, [R0+URZ+0x1f0], R2 ;  /* 0x0001f002000085a7 */ /* 0x000ea400080010ff */
[----:B--2---:R-:W-:Y:S05]  /*8ff0*/  @!P0 BRA `(.L_x_203) ;  /* 0xfffffffc00f08947 */ /* 0x004fea000383ffff */
[----:B------:R-:W-:Y:S05]  /*9000*/  BRA `(.L_x_75) ;  /* 0xffffffac00587947 */ /* 0x000fea000383ffff */
.L_x_83:
[----:B-1----:R1:W2:Y:S02]  /*9010*/  SYNCS.PHASECHK.TRANS64.TRYWAIT P1, [R0+URZ+0x1e0], R2 ;  /* 0x0001e002000075a7 */ /* 0x0022a400080211ff */
[----:B--2---:R-:W-:Y:S05]  /*9020*/  @!P1 NANOSLEEP.SYNCS 0x989680 ;  /* 0x009896800000995d */ /* 0x004fea0003900000 */
[----:B------:R-:W2:Y:S02]  /*9030*/  @!P1 SYNCS.PHASECHK.TRANS64 P1, [R0+URZ+0x1e0], R2 ;  /* 0x0001e002000095a7 */ /* 0x000ea400080210ff */
[----:B--2---:R-:W-:Y:S05]  /*9040*/  @!P1 BRA `(.L_x_83) ;  /* 0xfffffffc00f09947 */ /* 0x004fea000383ffff */
[----:B------:R-:W-:Y:S05]  /*9050*/  BRA `(.L_x_204) ;  /* 0xffffffb000bc7947 */ /* 0x000fea000383ffff */
.L_x_84:
[----:B------:R-:W-:-:S07]  /*9060*/  MOV R2, UR23 ;  /* 0x0000001700027c02 */ /* 0x000fce0008000f00 */
.L_x_205:
[----:B-1----:R1:W2:Y:S02]  /*9070*/  SYNCS.PHASECHK.TRANS64.TRYWAIT P0, [R2+URZ+0x220], R0 ;  /* 0x00022000020075a7 */ /* 0x0022a400080011ff */
[----:B--2---:R-:W-:Y:S05]  /*9080*/  @!P0 NANOSLEEP.SYNCS 0x989680 ;  /* 0x009896800000895d */ /* 0x004fea0003900000 */
[----:B------:R-:W2:Y:S02]  /*9090*/  @!P0 SYNCS.PHASECHK.TRANS64 P0, [R2+URZ+0x220], R0 ;  /* 0x00022000020085a7 */ /* 0x000ea400080010ff */
[----:B--2---:R-:W-:Y:S05]  /*90a0*/  @!P0 BRA `(.L_x_205) ;  /* 0xfffffffc00f08947 */ /* 0x004fea000383ffff */
[----:B------:R-:W-:Y:S05]  /*90b0*/  BRA `(.L_x_206) ;  /* 0xffffffb4000c7947 */ /* 0x000fea000383ffff */
.L_x_87:
[----:B------:R-:W-:Y:S07]  /*90c0*/  MOV R0, UR5 ;  /* 0x0000000500007c02 */ /* 0x000fee0008000f00 */
.L_x_207:
[----:B-1----:R1:W2:Y:S02]  /*90d0*/  SYNCS.PHASECHK.TRANS64.TRYWAIT P0, [R0+URZ], R2 ;  /* 0x00000002000075a7 */ /* 0x0022a400080011ff */
[----:B--2---:R-:W-:Y:S05]  /*90e0*/  @!P0 NANOSLEEP.SYNCS 0x989680 ;  /* 0x009896800000895d */ /* 0x004fea0003900000 */
[----:B------:R-:W2:Y:S02]  /*90f0*/  @!P0 SYNCS.PHASECHK.TRANS64 P0, [R0+URZ], R2 ;  /* 0x00000002000085a7 */ /* 0x000ea400080010ff */
[----:B--2---:R-:W-:Y:S05]  /*9100*/  @!P0 BRA `(.L_x_207) ;  /* 0xfffffffc00f08947 */ /* 0x004fea000383ffff */
[----:B------:R-:W-:Y:S05]  /*9110*/  BRA `(.L_x_86) ;  /* 0xffffffb400287947 */ /* 0x000fea000383ffff */
.L_x_90:
[----:B------:R-:W-:-:S07]  /*9120*/  MOV R0, UR4 ;  /* 0x0000000400007c02 */ /* 0x000fce0008000f00 */
.L_x_208:
[----:B--2---:R2:W4:Y:S02]  /*9130*/  SYNCS.PHASECHK.TRANS64.TRYWAIT P0, [R0+URZ], R2 ;  /* 0x00000002000075a7 */ /* 0x00452400080011ff */
[----:B----4-:R-:W-:Y:S05]  /*9140*/  @!P0 NANOSLEEP.SYNCS 0x989680 ;  /* 0x009896800000895d */ /* 0x010fea0003900000 */
[----:B------:R-:W4:Y:S02]  /*9150*/  @!P0 SYNCS.PHASECHK.TRANS64 P0, [R0+URZ], R2 ;  /* 0x00000002000085a7 */ /* 0x000f2400080010ff */
[----:B----4-:R-:W-:Y:S05]  /*9160*/  @!P0 BRA `(.L_x_208) ;  /* 0xfffffffc00f08947 */ /* 0x010fea000383ffff */
[----:B------:R-:W-:Y:S05]  /*9170*/  BRA `(.L_x_209) ;  /* 0xffffffb400dc7947 */ /* 0x000fea000383ffff */
.L_x_91:
[----:B------:R-:W-:-:S07]  /*9180*/  MOV R0, UR5 ;  /* 0x0000000500007c02 */ /* 0x000fce0008000f00 */
.L_x_210:
[----:B-1----:R1:W2:Y:S02]  /*9190*/  SYNCS.PHASECHK.TRANS64.TRYWAIT P0, [R0+URZ], R3 ;  /* 0x00000003000075a7 */ /* 0x0022a400080011ff */
[----:B--2---:R-:W-:Y:S05]  /*91a0*/  @!P0 NANOSLEEP.SYNCS 0x989680 ;  /* 0x009896800000895d */ /* 0x004fea0003900000 */
[----:B------:R-:W2:Y:S02]  /*91b0*/  @!P0 SYNCS.PHASECHK.TRANS64 P0, [R0+URZ], R3 ;  /* 0x00000003000085a7 */ /* 0x000ea400080010ff */
[----:B--2---:R-:W-:Y:S05]  /*91c0*/  @!P0 BRA `(.L_x_210) ;  /* 0xfffffffc00f08947 */ /* 0x004fea000383ffff */
[----:B------:R-:W-:Y:S05]  /*91d0*/  BRA `(.L_x_211) ;  /* 0xffffffb400e87947 */ /* 0x000fea000383ffff */
.L_x_92:
[----:B------:R-:W-:-:S07]  /*91e0*/  MOV R0, UR5 ;  /* 0x0000000500007c02 */ /* 0x000fce0008000f00 */
.L_x_212:
[----:B-1----:R1:W2:Y:S02]  /*91f0*/  SYNCS.PHASECHK.TRANS64.TRYWAIT P0, [R0+URZ], R3 ;  /* 0x00000003000075a7 */ /* 0x0022a400080011ff */
[----:B--2---:R-:W-:Y:S05]  /*9200*/  @!P0 NANOSLEEP.SYNCS 0x989680 ;  /* 0x009896800000895d */ /* 0x004fea0003900000 */
[----:B------:R-:W2:Y:S02]  /*9210*/  @!P0 SYNCS.PHASECHK.TRANS64 P0, [R0+URZ], R3 ;  /* 0x00000003000085a7 */ /* 0x000ea400080010ff */
[----:B--2---:R-:W-:Y:S05]  /*9220*/  @!P0 BRA `(.L_x_212) ;  /* 0xfffffffc00f08947 */ /* 0x004fea000383ffff */
[----:B------:R-:W-:Y:S05]  /*9230*/  BRA `(.L_x_213) ;  /* 0xffffffb400f47947 */ /* 0x000fea000383ffff */
.L_x_93:
[----:B-1----:R-:W-:-:S07]  /*9240*/  MOV R0, UR4 ;  /* 0x0000000400007c02 */ /* 0x002fce0008000f00 */
.L_x_214:
[----:B-1----:R1:W2:Y:S02]  /*9250*/  SYNCS.PHASECHK.TRANS64.TRYWAIT P0, [R0+URZ], R2 ;  /* 0x00000002000075a7 */ /* 0x0022a400080011ff */
[----:B--2---:R-:W-:Y:S05]  /*9260*/  @!P0 NANOSLEEP.SYNCS 0x989680 ;  /* 0x009896800000895d */ /* 0x004fea0003900000 */
[----:B------:R-:W2:Y:S02]  /*9270*/  @!P0 SYNCS.PHASECHK.TRANS64 P0, [R0+URZ], R2 ;  /* 0x00000002000085a7 */ /* 0x000ea400080010ff */
[----:B--2---:R-:W-:Y:S05]  /*9280*/  @!P0 BRA `(.L_x_214) ;  /* 0xfffffffc00f08947 */ /* 0x004fea000383ffff */
[----:B------:R-:W-:Y:S05]  /*9290*/  BRA `(.L_x_215) ;  /* 0xffffffb800007947 */ /* 0x000fea000383ffff */
.L_x_98:
[----:B---3--:R3:W1:Y:S02]  /*92a0*/  SYNCS.PHASECHK.TRANS64.TRYWAIT P0, [R12+URZ+0x1e0], R0 ;  /* 0x0001e0000c0075a7 */ /* 0x00866400080011ff */
[----:B-1----:R-:W-:Y:S05]  /*92b0*/  @!P0 NANOSLEEP.SYNCS 0x989680 ;  /* 0x009896800000895d */ /* 0x002fea0003900000 */
[----:B------:R-:W1:Y:S02]  /*92c0*/  @!P0 SYNCS.PHASECHK.TRANS64 P0, [R12+URZ+0x1e0], R0 ;  /* 0x0001e0000c0085a7 */ /* 0x000e6400080010ff */
[----:B-1----:R-:W-:Y:S05]  /*92d0*/  @!P0 BRA `(.L_x_98) ;  /* 0xfffffffc00f08947 */ /* 0x002fea000383ffff */
[----:B------:R-:W-:Y:S05]  /*92e0*/  BRA `(.L_x_216) ;  /* 0xffffffbc00107947 */ /* 0x000fea000383ffff */
.L_x_101:
[----:B-1----:R-:W-:Y:S07]  /*92f0*/  MOV R0, UR24 ;  /* 0x0000001800007c02 */ /* 0x002fee0008000f00 */
.L_x_217:
[----:B-1----:R1:W2:Y:S02]  /*9300*/  SYNCS.PHASECHK.TRANS64.TRYWAIT P2, [R0+URZ+0x1d8], R6 ;  /* 0x0001d806000075a7 */ /* 0x0022a400080411ff */
[----:B--2---:R-:W-:Y:S05]  /*9310*/  @!P2 NANOSLEEP.SYNCS 0x989680 ;  /* 0x009896800000a95d */ /* 0x004fea0003900000 */
[----:B------:R-:W2:Y:S02]  /*9320*/  @!P2 SYNCS.PHASECHK.TRANS64 P2, [R0+URZ+0x1d8], R6 ;  /* 0x0001d8060000a5a7 */ /* 0x000ea400080410ff */
[----:B--2---:R-:W-:Y:S05]  /*9330*/  @!P2 BRA `(.L_x_217) ;  /* 0xfffffffc00f0a947 */ /* 0x004fea000383ffff */
[----:B------:R-:W-:Y:S05]  /*9340*/  BRA `(.L_x_100) ;  /* 0xffffffc000747947 */ /* 0x000fea000383ffff */
.L_x_104:
[----:B------:R-:W-:Y:S07]  /*9350*/  MOV R0, UR4 ;  /* 0x0000000400007c02 */ /* 0x000fee0008000f00 */
.L_x_218:
[----:B-1----:R1:W2:Y:S02]  /*9360*/  SYNCS.PHASECHK.TRANS64.TRYWAIT P0, [R0+URZ+0x1b8], R9 ;  /* 0x0001b809000075a7 */ /* 0x0022a400080011ff */
[----:B--2---:R-:W-:Y:S05]  /*9370*/  @!P0 NANOSLEEP.SYNCS 0x989680 ;  /* 0x009896800000895d */ /* 0x004fea0003900000 */
[----:B------:R-:W2:Y:S02]  /*9380*/  @!P0 SYNCS.PHASECHK.TRANS64 P0, [R0+URZ+0x1b8], R9 ;  /* 0x0001b809000085a7 */ /* 0x000ea400080010ff */
[----:B--2---:R-:W-:Y:S05]  /*9390*/  @!P0 BRA `(.L_x_218) ;  /* 0xfffffffc00f08947 */ /* 0x004fea000383ffff */
[----:B------:R-:W-:Y:S05]  /*93a0*/  BRA `(.L_x_219) ;  /* 0xffffffc000d47947 */ /* 0x000fea000383ffff */
.L_x_105:
[----:B------:R-:W-:Y:S07]  /*93b0*/  MOV R6, UR5 ;  /* 0x0000000500067c02 */ /* 0x000fee0008000f00 */
.L_x_220:
[----:B-1----:R1:W2:Y:S02]  /*93c0*/  SYNCS.PHASECHK.TRANS64.TRYWAIT P0, [R6+URZ+0x1b8], R0 ;  /* 0x0001b800060075a7 */ /* 0x0022a400080011ff */
[----:B--2---:R-:W-:Y:S05]  /*93d0*/  @!P0 NANOSLEEP.SYNCS 0x989680 ;  /* 0x009896800000895d */ /* 0x004fea0003900000 */
[----:B------:R-:W2:Y:S02]  /*93e0*/  @!P0 SYNCS.PHASECHK.TRANS64 P0, [R6+URZ+0x1b8], R0 ;  /* 0x0001b800060085a7 */ /* 0x000ea400080010ff */
[----:B--2---:R-:W-:Y:S05]  /*93f0*/  @!P0 BRA `(.L_x_220) ;  /* 0xfffffffc00f08947 */ /* 0x004fea000383ffff */
[----:B------:R-:W-:Y:S05]  /*9400*/  BRA `(.L_x_221) ;  /* 0xffffffc400307947 */ /* 0x000fea000383ffff */
.L_x_107:
[----:B------:R-:W-:-:S07]  /*9410*/  MOV R0, UR4 ;  /* 0x0000000400007c02 */ /* 0x000fce0008000f00 */
.L_x_222:
[----:B-1----:R1:W2:Y:S02]  /*9420*/  SYNCS.PHASECHK.TRANS64.TRYWAIT P0, [R0+URZ], R2 ;  /* 0x00000002000075a7 */ /* 0x0022a400080011ff */
[----:B--2---:R-:W-:Y:S05]  /*9430*/  @!P0 NANOSLEEP.SYNCS 0x989680 ;  /* 0x009896800000895d */ /* 0x004fea0003900000 */
[----:B------:R-:W2:Y:S02]  /*9440*/  @!P0 SYNCS.PHASECHK.TRANS64 P0, [R0+URZ], R2 ;  /* 0x00000002000085a7 */ /* 0x000ea400080010ff */
[----:B--2---:R-:W-:Y:S05]  /*9450*/  @!P0 BRA `(.L_x_222) ;  /* 0xfffffffc00f08947 */ /* 0x004fea000383ffff */
[----:B------:R-:W-:Y:S05]  /*9460*/  BRA `(.L_x_223) ;  /* 0xffffffc400c07947 */ /* 0x000fea000383ffff */
.L_x_108:
[----:B------:R-:W-:-:S07]  /*9470*/  MOV R0, UR5 ;  /* 0x0000000500007c02 */ /* 0x000fce0008000f00 */
.L_x_224:
[----:B-1----:R1:W2:Y:S02]  /*9480*/  SYNCS.PHASECHK.TRANS64.TRYWAIT P0, [R0+URZ], R2 ;  /* 0x00000002000075a7 */ /* 0x0022a400080011ff */
[----:B--2---:R-:W-:Y:S05]  /*9490*/  @!P0 NANOSLEEP.SYNCS 0x989680 ;  /* 0x009896800000895d */ /* 0x004fea0003900000 */
[----:B------:R-:W2:Y:S02]  /*94a0*/  @!P0 SYNCS.PHASECHK.TRANS64 P0, [R0+URZ], R2 ;  /* 0x00000002000085a7 */ /* 0x000ea400080010ff */
[----:B--2---:R-:W-:Y:S05]  /*94b0*/  @!P0 BRA `(.L_x_224) ;  /* 0xfffffffc00f08947 */ /* 0x004fea000383ffff */
[----:B------:R-:W-:Y:S05]  /*94c0*/  BRA `(.L_x_225) ;  /* 0xffffffc400cc7947 */ /* 0x000fea000383ffff */
.L_x_110:
[----:B-1----:R1:W2:Y:S02]  /*94d0*/  SYNCS.PHASECHK.TRANS64.TRYWAIT P0, [R0+URZ+0x1e0], R2 ;  /* 0x0001e002000075a7 */ /* 0x0022a400080011ff */
[----:B--2---:R-:W-:Y:S05]  /*94e0*/  @!P0 NANOSLEEP.SYNCS 0x989680 ;  /* 0x009896800000895d */ /* 0x004fea0003900000 */
[----:B------:R-:W2:Y:S02]  /*94f0*/  @!P0 SYNCS.PHASECHK.TRANS64 P0, [R0+URZ+0x1e0], R2 ;  /* 0x0001e002000085a7 */ /* 0x000ea400080010ff */
[----:B--2---:R-:W-:Y:S05]  /*9500*/  @!P0 BRA `(.L_x_110) ;  /* 0xfffffffc00f08947 */ /* 0x004fea000383ffff */
[----:B------:R-:W-:Y:S05]  /*9510*/  BRA `(.L_x_226) ;  /* 0xffffffc800b87947 */ /* 0x000fea000383ffff */
.L_x_120:
[----:B-1----:R1:W3:Y:S02]  /*9520*/  SYNCS.PHASECHK.TRANS64.TRYWAIT P1, [R2+URZ+0x1a0], R4 ;  /* 0x0001a004020075a7 */ /* 0x0022e400080211ff */
[----:B---3--:R-:W-:Y:S05]  /*9530*/  @!P1 NANOSLEEP.SYNCS 0x989680 ;  /* 0x009896800000995d */ /* 0x008fea0003900000 */
[----:B------:R-:W3:Y:S02]  /*9540*/  @!P1 SYNCS.PHASECHK.TRANS64 P1, [R2+URZ+0x1a0], R4 ;  /* 0x0001a004020095a7 */ /* 0x000ee400080210ff */
[----:B---3--:R-:W-:Y:S05]  /*9550*/  @!P1 BRA `(.L_x_120) ;  /* 0xfffffffc00f09947 */ /* 0x008fea000383ffff */
[----:B------:R-:W-:Y:S05]  /*9560*/  BRA `(.L_x_119) ;  /* 0xffffffd800287947 */ /* 0x000fea000383ffff */
.L_x_122:
[----:B-1----:R1:W2:Y:S02]  /*9570*/  SYNCS.PHASECHK.TRANS64.TRYWAIT P0, [R27+URZ+0x200], R3 ;  /* 0x000200031b0075a7 */ /* 0x0022a400080011ff */
[----:B--2---:R-:W-:Y:S05]  /*9580*/  @!P0 NANOSLEEP.SYNCS 0x989680 ;  /* 0x009896800000895d */ /* 0x004fea0003900000 */
[----:B------:R-:W2:Y:S02]  /*9590*/  @!P0 SYNCS.PHASECHK.TRANS64 P0, [R27+URZ+0x200], R3 ;  /* 0x000200031b0085a7 */ /* 0x000ea400080010ff */
[----:B--2---:R-:W-:Y:S05]  /*95a0*/  @!P0 BRA `(.L_x_122) ;  /* 0xfffffffc00f08947 */ /* 0x004fea000383ffff */
[----:B------:R-:W-:Y:S05]  /*95b0*/  BRA `(.L_x_121) ;  /* 0xffffffd800787947 */ /* 0x000fea000383ffff */
.L_x_133:
[----:B-1----:R1:W2:Y:S02]  /*95c0*/  SYNCS.PHASECHK.TRANS64.TRYWAIT P0, [R2+URZ+0x1a0], R63 ;  /* 0x0001a03f020075a7 */ /* 0x0022a400080011ff */
[----:B--2---:R-:W-:Y:S05]  /*95d0*/  @!P0 NANOSLEEP.SYNCS 0x989680 ;  /* 0x009896800000895d */ /* 0x004fea0003900000 */
[----:B------:R-:W2:Y:S02]  /*95e0*/  @!P0 SYNCS.PHASECHK.TRANS64 P0, [R2+URZ+0x1a0], R63 ;  /* 0x0001a03f020085a7 */ /* 0x000ea400080010ff */
[----:B--2---:R-:W-:Y:S05]  /*95f0*/  @!P0 BRA `(.L_x_133) ;  /* 0xfffffffc00f08947 */ /* 0x004fea000383ffff */
[----:B------:R-:W-:Y:S05]  /*9600*/  BRA `(.L_x_132) ;  /* 0xffffffe0008c7947 */ /* 0x000fea000383ffff */
        .weak           $__internal_0_$__cuda_sm10x_tcgen05_guardrail_trap_col_being_dealloced_not_returned_by_alloc
        .type           $__internal_0_$__cuda_sm10x_tcgen05_guardrail_trap_col_being_dealloced_not_returned_by_alloc,@function
        .size           $__internal_0_$__cuda_sm10x_tcgen05_guardrail_trap_col_being_dealloced_not_returned_by_alloc,($__internal_1_$__cuda_sm10x_tcgen05_guardrail_trap_phase_invalid_during_alloc - $__internal_0_$__cuda_sm10x_tcgen05_guardrail_trap_col_being_dealloced_not_returned_by_alloc)
$__internal_0_$__cuda_sm10x_tcgen05_guardrail_trap_col_being_dealloced_not_returned_by_alloc:
[----:B------:R-:W-:Y:S05]  /*9610*/  BPT.TRAP 0x1 ;  /* 0x000000040000795c */ /* 0x000fea0000300000 */
[----:B------:R-:W-:-:S04]  /*9620*/  HFMA2 R3, -RZ, RZ, 0, 0 ;  /* 0x00000000ff037431 */ /* 0x000fc800000001ff */
[----:B------:R-:W-:Y:S05]  /*9630*/  RET.REL.NODEC R2 `(_ZN7cutlass13device_kernelINS_4gemm6kernel13GemmUniversalIN4cute5tupleIJiiiiEEENS1_10collective13CollectiveMmaINS1_35MainloopSm100TmaUmmaWarpSpecializedILi26ELi2ELi4ENS5_IJNS4_1CILi1EEENSA_ILi4EEESB_EEEEENS5_IJNSA_ILi64EEESF_NSA_ILi32EEEEEENS_6half_tENS5_IJlSB_lEEESI_SJ_NS4_8TiledMMAINS4_8MMA_AtomIJNS4_20SM100_MMA_F16BF16_SSISI_SI_fLi64ELi64ELNS4_4UMMA5MajorE0ELSO_0ELNSN_7ScaleInE0ELSP_0EEEEEENS4_6LayoutINS5_IJSB_SB_SB_EEENS5_IJNSA_ILi0EEESU_SU_EEEEENS5_IJNS4_10UnderscoreESX_SX_EEEEENS4_23SM90_TMA_LOAD_MULTICASTENS4_14ComposedLayoutINS4_7SwizzleILi2ELi4ELi3EEENS4_18smem_ptr_flag_bitsILi16EEENSS_INS5_IJNSA_ILi8EEESG_EEENS5_IJSG_SB_EEEEEEEvNS4_8identityENS4_13SM90_TMA_LOADES1A_vS1B_EENS_8epilogue10collective18CollectiveEpilogueINS1E_23Sm100TmaWarpSpecializedILi3ELi2ELi16ELb1ELb0EEEJSH_NS5_IJNSS_ISF_SB_EENSS_ISG_SB_EEEEESI_SJ_SI_SJ_NS1E_6fusion15FusionCallbacksIS1I_NS1M_17LinearCombinationISI_fSI_fLNS_15FloatRoundStyleE2EEESH_S1L_JEEENS4_5SM1004TMEM4LOAD26SM100_TMEM_LOAD_16dp256b4xES1C_S1A_NS4_17SM75_U32x4_LDSM_NENS4_14SM90_TMA_STOREES1A_NS4_17SM90_U32x4_STSM_NENS4_39AutoVectorizingCopyWithAssumedAlignmentILi128EEEEEEvvEEEEvNT_6ParamsE) ;  /* 0xffffff6802707950 */ /* 0x000fea0003c3ffff */
        .weak           $__internal_1_$__cuda_sm10x_tcgen05_guardrail_trap_phase_invalid_during_alloc
        .type           $__internal_1_$__cuda_sm10x_tcgen05_guardrail_trap_phase_invalid_during_alloc,@function
        .size           $__internal_1_$__cuda_sm10x_tcgen05_guardrail_trap_phase_invalid_during_alloc,($__internal_2_$__cuda_sm10x_tcgen05_guardrail_trap_unallocated_columns_being_dealloced - $__internal_1_$__cuda_sm10x_tcgen05_guardrail_trap_phase_invalid_during_alloc)
$__internal_1_$__cuda_sm10x_tcgen05_guardrail_trap_phase_invalid_during_alloc:
[----:B------:R-:W-:Y:S05]  /*9640*/  BPT.TRAP 0x1 ;  /* 0x000000040000795c */ /* 0x000fea0000300000 */
[----:B------:R-:W-:-:S04]  /*9650*/  MOV R5, 0x0 ;  /* 0x0000000000057802 */ /* 0x000fc80000000f00 */
[----:B------:R-:W-:Y:S05]  /*9660*/  RET.REL.NODEC R4 `(_ZN7cutlass13device_kernelINS_4gemm6kernel13GemmUniversalIN4cute5tupleIJiiiiEEENS1_10collective13CollectiveMmaINS1_35MainloopSm100TmaUmmaWarpSpecializedILi26ELi2ELi4ENS5_IJNS4_1CILi1EEENSA_ILi4EEESB_EEEEENS5_IJNSA_ILi64EEESF_NSA_ILi32EEEEEENS_6half_tENS5_IJlSB_lEEESI_SJ_NS4_8TiledMMAINS4_8MMA_AtomIJNS4_20SM100_MMA_F16BF16_SSISI_SI_fLi64ELi64ELNS4_4UMMA5MajorE0ELSO_0ELNSN_7ScaleInE0ELSP_0EEEEEENS4_6LayoutINS5_IJSB_SB_SB_EEENS5_IJNSA_ILi0EEESU_SU_EEEEENS5_IJNS4_10UnderscoreESX_SX_EEEEENS4_23SM90_TMA_LOAD_MULTICASTENS4_14ComposedLayoutINS4_7SwizzleILi2ELi4ELi3EEENS4_18smem_ptr_flag_bitsILi16EEENSS_INS5_IJNSA_ILi8EEESG_EEENS5_IJSG_SB_EEEEEEEvNS4_8identityENS4_13SM90_TMA_LOADES1A_vS1B_EENS_8epilogue10collective18CollectiveEpilogueINS1E_23Sm100TmaWarpSpecializedILi3ELi2ELi16ELb1ELb0EEEJSH_NS5_IJNSS_ISF_SB_EENSS_ISG_SB_EEEEESI_SJ_SI_SJ_NS1E_6fusion15FusionCallbacksIS1I_NS1M_17LinearCombinationISI_fSI_fLNS_15FloatRoundStyleE2EEESH_S1L_JEEENS4_5SM1004TMEM4LOAD26SM100_TMEM_LOAD_16dp256b4xES1C_S1A_NS4_17SM75_U32x4_LDSM_NENS4_14SM90_TMA_STOREES1A_NS4_17SM90_U32x4_STSM_NENS4_39AutoVectorizingCopyWithAssumedAlignmentILi128EEEEEEvvEEEEvNT_6ParamsE) ;  /* 0xffffff6804647950 */ /* 0x000fea0003c3ffff */
        .weak           $__internal_2_$__cuda_sm10x_tcgen05_guardrail_trap_unallocated_columns_being_dealloced
        .type           $__internal_2_$__cuda_sm10x_tcgen05_guardrail_trap_unallocated_columns_being_dealloced,@function
        .size           $__internal_2_$__cuda_sm10x_tcgen05_guardrail_trap_unallocated_columns_being_dealloced,(.L_x_228 - $__internal_2_$__cuda_sm10x_tcgen05_guardrail_trap_unallocated_columns_being_dealloced)
$__internal_2_$__cuda_sm10x_tcgen05_guardrail_trap_unallocated_columns_being_dealloced:
[----:B------:R-:W-:Y:S05]  /*9670*/  BPT.TRAP 0x1 ;  /* 0x000000040000795c */ /* 0x000fea0000300000 */
[----:B------:R-:W-:-:S04]  /*9680*/  HFMA2 R3, -RZ, RZ, 0, 0 ;  /* 0x00000000ff037431 */ /* 0x000fc800000001ff */
[----:B------:R-:W-:Y:S05]  /*9690*/  RET.REL.NODEC R2 `(_ZN7cutlass13device_kernelINS_4gemm6kernel13GemmUniversalIN4cute5tupleIJiiiiEEENS1_10collective13CollectiveMmaINS1_35MainloopSm100TmaUmmaWarpSpecializedILi26ELi2ELi4ENS5_IJNS4_1CILi1EEENSA_ILi4EEESB_EEEEENS5_IJNSA_ILi64EEESF_NSA_ILi32EEEEEENS_6half_tENS5_IJlSB_lEEESI_SJ_NS4_8TiledMMAINS4_8MMA_AtomIJNS4_20SM100_MMA_F16BF16_SSISI_SI_fLi64ELi64ELNS4_4UMMA5MajorE0ELSO_0ELNSN_7ScaleInE0ELSP_0EEEEEENS4_6LayoutINS5_IJSB_SB_SB_EEENS5_IJNSA_ILi0EEESU_SU_EEEEENS5_IJNS4_10UnderscoreESX_SX_EEEEENS4_23SM90_TMA_LOAD_MULTICASTENS4_14ComposedLayoutINS4_7SwizzleILi2ELi4ELi3EEENS4_18smem_ptr_flag_bitsILi16EEENSS_INS5_IJNSA_ILi8EEESG_EEENS5_IJSG_SB_EEEEEEEvNS4_8identityENS4_13SM90_TMA_LOADES1A_vS1B_EENS_8epilogue10collective18CollectiveEpilogueINS1E_23Sm100TmaWarpSpecializedILi3ELi2ELi16ELb1ELb0EEEJSH_NS5_IJNSS_ISF_SB_EENSS_ISG_SB_EEEEESI_SJ_SI_SJ_NS1E_6fusion15FusionCallbacksIS1I_NS1M_17LinearCombinationISI_fSI_fLNS_15FloatRoundStyleE2EEESH_S1L_JEEENS4_5SM1004TMEM4LOAD26SM100_TMEM_LOAD_16dp256b4xES1C_S1A_NS4_17SM75_U32x4_LDSM_NENS4_14SM90_TMA_STOREES1A_NS4_17SM90_U32x4_STSM_NENS4_39AutoVectorizingCopyWithAssumedAlignmentILi128EEEEEEvvEEEEvNT_6ParamsE) ;  /* 0xffffff6802587950 */ /* 0x000fea0003c3ffff */
.L_x_227:
[----:B------:R-:W-:-:S00]  /*96a0*/  BRA `(.L_x_227) ;  /* 0xfffffffc00fc7947 */ /* 0x000fc0000383ffff */
[----:B------:R-:W-:-:S00]  /*96b0*/  NOP ;  /* 0x0000000000007918 */ /* 0x000fc00000000000 */
        /* <DEDUP_REMOVED lines=12> */
.L_x_228:


//--------------------- .nv.global.init           --------------------------
	.section	.nv.global.init,"aw",@progbits
.nv.global.init:
	.type		$str$27,@object
	.size		$str$27,($str$28 - $str$27)
$str$27:
        /*0000*/ 	.byte	0x28, 0x61, 0x64, 0x64, 0x72, 0x65, 0x73, 0x73, 0x20, 0x26, 0x20, 0x6d, 0x61, 0x73, 0x6b, 0x29
        /*0010*/ 	.byte	0x20, 0x3d, 0x3d, 0x20, 0x30, 0x00
	.type		$str$28,@object
	.size		$str$28,($str$26 - $str$28)
$str$28:
        /*0016*/ 	.byte	0x2f, 0x74, 0x6d, 0x70, 0x2f, 0x63, 0x75, 0x74, 0x6c, 0x61, 0x73, 0x73, 0x5f, 0x73, 0x77, 0x65
        /*0026*/ 	.byte	0x65, 0x70, 0x5f, 0x73, 0x72, 0x63, 0x2f, 0x69, 0x6e, 0x63, 0x6c, 0x75, 0x64, 0x65, 0x2f, 0x63
        /*0036*/ 	.byte	0x75, 0x74, 0x65, 0x2f, 0x70, 0x6f, 0x69, 0x6e, 0x74, 0x65, 0x72, 0x5f, 0x66, 0x6c, 0x61, 0x67
        /*0046*/ 	.byte	0x67, 0x65, 0x64, 0x2e, 0x68, 0x70, 0x70, 0x00
	.type		$str$26,@object
	.size		$str$26,($str$25 - $str$26)
$str$26:
        /*004e*/ 	.byte	0x2f, 0x74, 0x6d, 0x70, 0x2f, 0x63, 0x75, 0x74, 0x6c, 0x61, 0x73, 0x73, 0x5f, 0x73, 0x77, 0x65
        /*005e*/ 	.byte	0x65, 0x70, 0x5f, 0x73, 0x72, 0x63, 0x2f, 0x69, 0x6e, 0x63, 0x6c, 0x75, 0x64, 0x65, 0x2f, 0x63
        /*006e*/ 	.byte	0x75, 0x74, 0x65, 0x2f, 0x61, 0x74, 0x6f, 0x6d, 0x2f, 0x63, 0x6f, 0x70, 0x79, 0x5f, 0x74, 0x72
        /*007e*/ 	.byte	0x61, 0x69, 0x74, 0x73, 0x5f, 0x73, 0x6d, 0x31, 0x30, 0x30, 0x2e, 0x68, 0x70, 0x70, 0x00
	.type		$str$25,@object
	.size		$str$25,(__unnamed_1 - $str$25)
$str$25:
        /*008d*/ 	.byte	0x28, 0x28, 0x75, 0x69, 0x6e, 0x74, 0x33, 0x32, 0x5f, 0x74, 0x28, 0x74, 0x68, 0x72, 0x65, 0x61
        /*009d*/ 	.byte	0x64, 0x49, 0x64, 0x78, 0x2e, 0x78, 0x29, 0x20, 0x2f, 0x20, 0x33, 0x32, 0x29, 0x20, 0x25, 0x20
        /*00ad*/ 	.byte	0x34, 0x29, 0x20, 0x3d, 0x3d, 0x20, 0x28, 0x28, 0x28, 0x74, 0x6d, 0x65, 0x6d, 0x5f, 0x61, 0x64
        /*00bd*/ 	.byte	0x64, 0x72, 0x20, 0x3e, 0x3e, 0x20, 0x31, 0x36, 0x29, 0x20, 0x2f, 0x20, 0x33, 0x32, 0x29, 0x20
        /*00cd*/ 	.byte	0x25, 0x20, 0x34, 0x29, 0x00
	.type		__unnamed_1,@object
	.size		__unnamed_1,(__unnamed_2 - __unnamed_1)
__unnamed_1:
        /*00d2*/ 	.byte	0x61, 0x75, 0x74, 0x6f, 0x20, 0x63, 0x75, 0x74, 0x65, 0x3a, 0x3a, 0x61, 0x73, 0x5f, 0x70, 0x6f
        /* <DEDUP_REMOVED lines=24> */
        /*0262*/ 	.byte	0x3e, 0x3e, 0x3e, 0x5d, 0x00
	.type		__unnamed_2,@object
	.size		__unnamed_2,(.L_2 - __unnamed_2)
__unnamed_2:
        /* <DEDUP_REMOVED lines=46> */
.L_2:


//--------------------- .nv.shared._ZN7cutlass13device_kernelINS_4gemm6kernel13GemmUniversalIN4cute5tupleIJiiiiEEENS1_10collective13CollectiveMmaINS1_35MainloopSm100TmaUmmaWarpSpecializedILi26ELi2ELi4ENS5_IJNS4_1CILi1EEENSA_ILi4EEESB_EEEEENS5_IJNSA_ILi64EEESF_NSA_ILi32EEEEEENS_6half_tENS5_IJlSB_lEEESI_SJ_NS4_8TiledMMAINS4_8MMA_AtomIJNS4_20SM100_MMA_F16BF16_SSISI_SI_fLi64ELi64ELNS4_4UMMA5MajorE0ELSO_0ELNSN_7ScaleInE0ELSP_0EEEEEENS4_6LayoutINS5_IJSB_SB_SB_EEENS5_IJNSA_ILi0EEESU_SU_EEEEENS5_IJNS4_10UnderscoreESX_SX_EEEEENS4_23SM90_TMA_LOAD_MULTICASTENS4_14ComposedLayoutINS4_7SwizzleILi2ELi4ELi3EEENS4_18smem_ptr_flag_bitsILi16EEENSS_INS5_IJNSA_ILi8EEESG_EEENS5_IJSG_SB_EEEEEEEvNS4_8identityENS4_13SM90_TMA_LOADES1A_vS1B_EENS_8epilogue10collective18CollectiveEpilogueINS1E_23Sm100TmaWarpSpecializedILi3ELi2ELi16ELb1ELb0EEEJSH_NS5_IJNSS_ISF_SB_EENSS_ISG_SB_EEEEESI_SJ_SI_SJ_NS1E_6fusion15FusionCallbacksIS1I_NS1M_17LinearCombinationISI_fSI_fLNS_15FloatRoundStyleE2EEESH_S1L_JEEENS4_5SM1004TMEM4LOAD26SM100_TMEM_LOAD_16dp256b4xES1C_S1A_NS4_17SM75_U32x4_LDSM_NENS4_14SM90_TMA_STOREES1A_NS4_17SM90_U32x4_STSM_NENS4_39AutoVectorizingCopyWithAssumedAlignmentILi128EEEEEEvvEEEEvNT_6ParamsE --------------------------
	.section	.nv.shared._ZN7cutlass13device_kernelINS_4gemm6kernel13GemmUniversalIN4cute5tupleIJiiiiEEENS1_10collective13CollectiveMmaINS1_35MainloopSm100TmaUmmaWarpSpecializedILi26ELi2ELi4ENS5_IJNS4_1CILi1EEENSA_ILi4EEESB_EEEEENS5_IJNSA_ILi64EEESF_NSA_ILi32EEEEEENS_6half_tENS5_IJlSB_lEEESI_SJ_NS4_8TiledMMAINS4_8MMA_AtomIJNS4_20SM100_MMA_F16BF16_SSISI_SI_fLi64ELi64ELNS4_4UMMA5MajorE0ELSO_0ELNSN_7ScaleInE0ELSP_0EEEEEENS4_6LayoutINS5_IJSB_SB_SB_EEENS5_IJNSA_ILi0EEESU_SU_EEEEENS5_IJNS4_10UnderscoreESX_SX_EEEEENS4_23SM90_TMA_LOAD_MULTICASTENS4_14ComposedLayoutINS4_7SwizzleILi2ELi4ELi3EEENS4_18smem_ptr_flag_bitsILi16EEENSS_INS5_IJNSA_ILi8EEESG_EEENS5_IJSG_SB_EEEEEEEvNS4_8identityENS4_13SM90_TMA_LOADES1A_vS1B_EENS_8epilogue10collective18CollectiveEpilogueINS1E_23Sm100TmaWarpSpecializedILi3ELi2ELi16ELb1ELb0EEEJSH_NS5_IJNSS_ISF_SB_EENSS_ISG_SB_EEEEESI_SJ_SI_SJ_NS1E_6fusion15FusionCallbacksIS1I_NS1M_17LinearCombinationISI_fSI_fLNS_15FloatRoundStyleE2EEESH_S1L_JEEENS4_5SM1004TMEM4LOAD26SM100_TMEM_LOAD_16dp256b4xES1C_S1A_NS4_17SM75_U32x4_LDSM_NENS4_14SM90_TMA_STOREES1A_NS4_17SM90_U32x4_STSM_NENS4_39AutoVectorizingCopyWithAssumedAlignmentILi128EEEEEEvvEEEEvNT_6ParamsE,"aw",@nobits
	.sectionflags	@""
	.align	16
	.zero		1024


//--------------------- .nv.shared.reserved.0     --------------------------
	.section	.nv.shared.reserved.0,"aw",@nobits
	.weak		__nv_reservedSMEM_offset_0_alias
	.size		__nv_reservedSMEM_offset_0_alias, 0, 64
	.other		__nv_reservedSMEM_offset_0_alias,@"STO_CUDA_RESERVED_SHARED STV_DEFAULT"
__nv_reservedSMEM_offset_0_alias:
	.zero		0
.nv.shared.reserved.0:
	.zero		64
	.weak		__nv_reservedSMEM_tcgen05_partition
	.type		__nv_reservedSMEM_tcgen05_partition,@object
	.size		__nv_reservedSMEM_tcgen05_partition,(.L_0 - __nv_reservedSMEM_tcgen05_partition)
__nv_reservedSMEM_tcgen05_partition:
	.zero		32
.L_0:


//--------------------- .nv.global                --------------------------
	.section	.nv.global,"aw",@nobits
.nv.global:
	.type		_ZN40_INTERNAL_d88d76b8_4_k_cu_45161814_253074cute1_E,@object
	.size		_ZN40_INTERNAL_d88d76b8_4_k_cu_45161814_253074cute1_E,(_ZN40_INTERNAL_d88d76b8_4_k_cu_45161814_253074cuda3std3__45__cpo6cbeginE - _ZN40_INTERNAL_d88d76b8_4_k_cu_45161814_253074cute1_E)
_ZN40_INTERNAL_d88d76b8_4_k_cu_45161814_253074cute1_E:
	.zero		1
	.type		_ZN40_INTERNAL_d88d76b8_4_k_cu_45161814_253074cuda3std3__45__cpo6cbeginE,@object
	.size		_ZN40_INTERNAL_d88d76b8_4_k_cu_45161814_253074cuda3std3__45__cpo6cbeginE,(_ZN40_INTERNAL_d88d76b8_4_k_cu_45161814_253074cuda3std3__48in_placeE - _ZN40_INTERNAL_d88d76b8_4_k_cu_45161814_253074cuda3std3__45__cpo6cbeginE)
_ZN40_INTERNAL_d88d76b8_4_k_cu_45161814_253074cuda3std3__45__cpo6cbeginE:
	.zero		1
	.type		_ZN40_INTERNAL_d88d76b8_4_k_cu_45161814_253074cuda3std3__48in_placeE,@object
	.size		_ZN40_INTERNAL_d88d76b8_4_k_cu_45161814_253074cuda3std3__48in_placeE,(_ZN40_INTERNAL_d88d76b8_4_k_cu_45161814_253074cuda3std6ranges3__45__cpo9iter_moveE - _ZN40_INTERNAL_d88d76b8_4_k_cu_45161814_253074cuda3std3__48in_placeE)
_ZN40_INTERNAL_d88d76b8_4_k_cu_45161814_253074cuda3std3__48in_placeE:
	.zero		1
	.type		_ZN40_INTERNAL_d88d76b8_4_k_cu_45161814_253074cuda3std6ranges3__45__cpo9iter_moveE,@object
	.size		_ZN40_INTERNAL_d88d76b8_4_k_cu_45161814_253074cuda3std6ranges3__45__cpo9iter_moveE,(_ZN40_INTERNAL_d88d76b8_4_k_cu_45161814_253074cuda3std3__45__cpo5beginE - _ZN40_INTERNAL_d88d76b8_4_k_cu_45161814_253074cuda3std6ranges3__45__cpo9iter_moveE)
_ZN40_INTERNAL_d88d76b8_4_k_cu_45161814_253074cuda3std6ranges3__45__cpo9iter_moveE:
	.zero		1
	.type		_ZN40_INTERNAL_d88d76b8_4_k_cu_45161814_253074cuda3std3__45__cpo5beginE,@object
	.size		_ZN40_INTERNAL_d88d76b8_4_k_cu_45161814_253074cuda3std3__45__cpo5beginE,(_ZN40_INTERNAL_d88d76b8_4_k_cu_45161814_253074cuda3std3__442_GLOBAL__N__d88d76b8_4_k_cu_45161814_253076ignoreE - _ZN40_INTERNAL_d88d76b8_4_k_cu_45161814_253074cuda3std3__45__cpo5beginE)
_ZN40_INTERNAL_d88d76b8_4_k_cu_45161814_253074cuda3std3__45__cpo5beginE:
	.zero		1
	.type		_ZN40_INTERNAL_d88d76b8_4_k_cu_45161814_253074cuda3std3__442_GLOBAL__N__d88d76b8_4_k_cu_45161814_253076ignoreE,@object
	.size		_ZN40_INTERNAL_d88d76b8_4_k_cu_45161814_253074cuda3std3__442_GLOBAL__N__d88d76b8_4_k_cu_45161814_253076ignoreE,(_ZN40_INTERNAL_d88d76b8_4_k_cu_45161814_253074cute7productE - _ZN40_INTERNAL_d88d76b8_4_k_cu_45161814_253074cuda3std3__442_GLOBAL__N__d88d76b8_4_k_cu_45161814_253076ignoreE)
_ZN40_INTERNAL_d88d76b8_4_k_cu_45161814_253074cuda3std3__442_GLOBAL__N__d88d76b8_4_k_cu_45161814_253076ignoreE:
	.zero		1
	.type		_ZN40_INTERNAL_d88d76b8_4_k_cu_45161814_253074cute7productE,@object
	.size		_ZN40_INTERNAL_d88d76b8_4_k_cu_45161814_253074cute7productE,(_ZN40_INTERNAL_d88d76b8_4_k_cu_45161814_253074cuda3std3__45__cpo3endE - _ZN40_INTERNAL_d88d76b8_4_k_cu_45161814_253074cute7productE)
_ZN40_INTERNAL_d88d76b8_4_k_cu_45161814_253074cute7productE:
	.zero		1
	.type		_ZN40_INTERNAL_d88d76b8_4_k_cu_45161814_253074cuda3std3__45__cpo3endE,@object
	.size		_ZN40_INTERNAL_d88d76b8_4_k_cu_45161814_253074cuda3std3__45__cpo3endE,(_ZN40_INTERNAL_d88d76b8_4_k_cu_45161814_253074cuda3std3__419piecewise_constructE - _ZN40_INTERNAL_d88d76b8_4_k_cu_45161814_253074cuda3std3__45__cpo3endE)
_ZN40_INTERNAL_d88d76b8_4_k_cu_45161814_253074cuda3std3__45__cpo3endE:
	.zero		1
	.type		_ZN40_INTERNAL_d88d76b8_4_k_cu_45161814_253074cuda3std3__419piecewise_constructE,@object
	.size		_ZN40_INTERNAL_d88d76b8_4_k_cu_45161814_253074cuda3std3__419piecewise_constructE,(_ZN40_INTERNAL_d88d76b8_4_k_cu_45161814_253074cuda3std3__45__cpo4cendE - _ZN40_INTERNAL_d88d76b8_4_k_cu_45161814_253074cuda3std3__419piecewise_constructE)
_ZN40_INTERNAL_d88d76b8_4_k_cu_45161814_253074cuda3std3__419piecewise_constructE:
	.zero		1
	.type		_ZN40_INTERNAL_d88d76b8_4_k_cu_45161814_253074cuda3std3__45__cpo4cendE,@object
	.size		_ZN40_INTERNAL_d88d76b8_4_k_cu_45161814_253074cuda3std3__45__cpo4cendE,(_ZN40_INTERNAL_d88d76b8_4_k_cu_45161814_253074cuda3std6ranges3__45__cpo4swapE - _ZN40_INTERNAL_d88d76b8_4_k_cu_45161814_253074cuda3std3__45__cpo4cendE)
_ZN40_INTERNAL_d88d76b8_4_k_cu_45161814_253074cuda3std3__45__cpo4cendE:
	.zero		1
	.type		_ZN40_INTERNAL_d88d76b8_4_k_cu_45161814_253074cuda3std6ranges3__45__cpo4swapE,@object
	.size		_ZN40_INTERNAL_d88d76b8_4_k_cu_45161814_253074cuda3std6ranges3__45__cpo4swapE,(.L_10 - _ZN40_INTERNAL_d88d76b8_4_k_cu_45161814_253074cuda3std6ranges3__45__cpo4swapE)
_ZN40_INTERNAL_d88d76b8_4_k_cu_45161814_253074cuda3std6ranges3__45__cpo4swapE:
	.zero		1
.L_10:


//--------------------- .nv.constant0._ZN7cutlass13device_kernelINS_4gemm6kernel13GemmUniversalIN4cute5tupleIJiiiiEEENS1_10collective13CollectiveMmaINS1_35MainloopSm100TmaUmmaWarpSpecializedILi26ELi2ELi4ENS5_IJNS4_1CILi1EEENSA_ILi4EEESB_EEEEENS5_IJNSA_ILi64EEESF_NSA_ILi32EEEEEENS_6half_tENS5_IJlSB_lEEESI_SJ_NS4_8TiledMMAINS4_8MMA_AtomIJNS4_20SM100_MMA_F16BF16_SSISI_SI_fLi64ELi64ELNS4_4UMMA5MajorE0ELSO_0ELNSN_7ScaleInE0ELSP_0EEEEEENS4_6LayoutINS5_IJSB_SB_SB_EEENS5_IJNSA_ILi0EEESU_SU_EEEEENS5_IJNS4_10UnderscoreESX_SX_EEEEENS4_23SM90_TMA_LOAD_MULTICASTENS4_14ComposedLayoutINS4_7SwizzleILi2ELi4ELi3EEENS4_18smem_ptr_flag_bitsILi16EEENSS_INS5_IJNSA_ILi8EEESG_EEENS5_IJSG_SB_EEEEEEEvNS4_8identityENS4_13SM90_TMA_LOADES1A_vS1B_EENS_8epilogue10collective18CollectiveEpilogueINS1E_23Sm100TmaWarpSpecializedILi3ELi2ELi16ELb1ELb0EEEJSH_NS5_IJNSS_ISF_SB_EENSS_ISG_SB_EEEEESI_SJ_SI_SJ_NS1E_6fusion15FusionCallbacksIS1I_NS1M_17LinearCombinationISI_fSI_fLNS_15FloatRoundStyleE2EEESH_S1L_JEEENS4_5SM1004TMEM4LOAD26SM100_TMEM_LOAD_16dp256b4xES1C_S1A_NS4_17SM75_U32x4_LDSM_NENS4_14SM90_TMA_STOREES1A_NS4_17SM90_U32x4_STSM_NENS4_39AutoVectorizingCopyWithAssumedAlignmentILi128EEEEEEvvEEEEvNT_6ParamsE --------------------------
	.section	.nv.constant0._ZN7cutlass13device_kernelINS_4gemm6kernel13GemmUniversalIN4cute5tupleIJiiiiEEENS1_10collective13CollectiveMmaINS1_35MainloopSm100TmaUmmaWarpSpecializedILi26ELi2ELi4ENS5_IJNS4_1CILi1EEENSA_ILi4EEESB_EEEEENS5_IJNSA_ILi64EEESF_NSA_ILi32EEEEEENS_6half_tENS5_IJlSB_lEEESI_SJ_NS4_8TiledMMAINS4_8MMA_AtomIJNS4_20SM100_MMA_F16BF16_SSISI_SI_fLi64ELi64ELNS4_4UMMA5MajorE0ELSO_0ELNSN_7ScaleInE0ELSP_0EEEEEENS4_6LayoutINS5_IJSB_SB_SB_EEENS5_IJNSA_ILi0EEESU_SU_EEEEENS5_IJNS4_10UnderscoreESX_SX_EEEEENS4_23SM90_TMA_LOAD_MULTICASTENS4_14ComposedLayoutINS4_7SwizzleILi2ELi4ELi3EEENS4_18smem_ptr_flag_bitsILi16EEENSS_INS5_IJNSA_ILi8EEESG_EEENS5_IJSG_SB_EEEEEEEvNS4_8identityENS4_13SM90_TMA_LOADES1A_vS1B_EENS_8epilogue10collective18CollectiveEpilogueINS1E_23Sm100TmaWarpSpecializedILi3ELi2ELi16ELb1ELb0EEEJSH_NS5_IJNSS_ISF_SB_EENSS_ISG_SB_EEEEESI_SJ_SI_SJ_NS1E_6fusion15FusionCallbacksIS1I_NS1M_17LinearCombinationISI_fSI_fLNS_15FloatRoundStyleE2EEESH_S1L_JEEENS4_5SM1004TMEM4LOAD26SM100_TMEM_LOAD_16dp256b4xES1C_S1A_NS4_17SM75_U32x4_LDSM_NENS4_14SM90_TMA_STOREES1A_NS4_17SM90_U32x4_STSM_NENS4_39AutoVectorizingCopyWithAssumedAlignmentILi128EEEEEEvvEEEEvNT_6ParamsE,"a",@progbits
	.sectionflags	@""
	.align	4
.nv.constant0._ZN7cutlass13device_kernelINS_4gemm6kernel13GemmUniversalIN4cute5tupleIJiiiiEEENS1_10collective13CollectiveMmaINS1_35MainloopSm100TmaUmmaWarpSpecializedILi26ELi2ELi4ENS5_IJNS4_1CILi1EEENSA_ILi4EEESB_EEEEENS5_IJNSA_ILi64EEESF_NSA_ILi32EEEEEENS_6half_tENS5_IJlSB_lEEESI_SJ_NS4_8TiledMMAINS4_8MMA_AtomIJNS4_20SM100_MMA_F16BF16_SSISI_SI_fLi64ELi64ELNS4_4UMMA5MajorE0ELSO_0ELNSN_7ScaleInE0ELSP_0EEEEEENS4_6LayoutINS5_IJSB_SB_SB_EEENS5_IJNSA_ILi0EEESU_SU_EEEEENS5_IJNS4_10UnderscoreESX_SX_EEEEENS4_23SM90_TMA_LOAD_MULTICASTENS4_14ComposedLayoutINS4_7SwizzleILi2ELi4ELi3EEENS4_18smem_ptr_flag_bitsILi16EEENSS_INS5_IJNSA_ILi8EEESG_EEENS5_IJSG_SB_EEEEEEEvNS4_8identityENS4_13SM90_TMA_LOADES1A_vS1B_EENS_8epilogue10collective18CollectiveEpilogueINS1E_23Sm100TmaWarpSpecializedILi3ELi2ELi16ELb1ELb0EEEJSH_NS5_IJNSS_ISF_SB_EENSS_ISG_SB_EEEEESI_SJ_SI_SJ_NS1E_6fusion15FusionCallbacksIS1I_NS1M_17LinearCombinationISI_fSI_fLNS_15FloatRoundStyleE2EEESH_S1L_JEEENS4_5SM1004TMEM4LOAD26SM100_TMEM_LOAD_16dp256b4xES1C_S1A_NS4_17SM75_U32x4_LDSM_NENS4_14SM90_TMA_STOREES1A_NS4_17SM90_U32x4_STSM_NENS4_39AutoVectorizingCopyWithAssumedAlignmentILi128EEEEEEvvEEEEvNT_6ParamsE:
	.zero		2944


//--------------------- SYMBOLS --------------------------

	.type		.nv.reservedSmem.offset0,@object
	.size		.nv.reservedSmem.offset0,0x4
	.type		.nv.reservedSmem.cap,@object
	.size		.nv.reservedSmem.cap,0x4
	.type		__assertfail,@function
